	.target	sm_90a

	.elftype	@"ET_EXEC"


//--------------------- .note.nv.tkinfo           --------------------------
	.section	.note.nv.tkinfo,"",@"SHT_NOTE"
	.sectionflags	@"SHF_NOTE_NV_TKINFO"
	.tkinfo
        /*0018*/ 	.word	0x00000002
        /*0030*/ 	.string	""
        /*0030*/ 	.string	"ptxas"
        /*0030*/ 	.string	"Cuda compilation tools, release 13.0, V13.0.88"
        /*0030*/ 	.string	"Build cuda_13.0.r13.0/compiler.36424714_0"
        /*0030*/ 	.string	"-v  -suppress-debug-info  -lineinfo  -arch sm_90a "



//--------------------- .note.nv.cuinfo           --------------------------
	.section	.note.nv.cuinfo,"",@"SHT_NOTE"
	.sectionflags	@"SHF_NOTE_NV_CUINFO"
        /*0018*/ 	.short	0x0002
        /*001a*/ 	.short	0x005a
        /*001c*/ 	.short	0x0082
	.zero		2


//--------------------- .nv.info                  --------------------------
	.section	.nv.info,"",@"SHT_CUDA_INFO"
	.align	4


	//----- nvinfo : EIATTR_REGCOUNT
	.align		4
        /*0000*/ 	.byte	0x04, 0x2f
        /*0002*/ 	.short	(.L_1 - .L_0)
	.align		4
.L_0:
        /*0004*/ 	.word	index@(matmul_kernel)
        /*0008*/ 	.word	0x000000ff


	//----- nvinfo : EIATTR_FRAME_SIZE
	.align		4
.L_1:
        /*000c*/ 	.byte	0x04, 0x11
        /*000e*/ 	.short	(.L_3 - .L_2)
	.align		4
.L_2:
        /*0010*/ 	.word	index@(matmul_kernel)
        /*0014*/ 	.word	0x00000468


	//----- nvinfo : EIATTR_MIN_STACK_SIZE
	.align		4
.L_3:
        /*0018*/ 	.byte	0x04, 0x12
        /*001a*/ 	.short	(.L_5 - .L_4)
	.align		4
.L_4:
        /*001c*/ 	.word	index@(matmul_kernel)
        /*0020*/ 	.word	0x00000468
.L_5:


//--------------------- .nv.compat                --------------------------
	.section	.nv.compat,"",@"SHT_CUDA_COMPAT_INFO"
	.align	4
        /*0000*/ 	.byte	0x02, 0x09, 0x01, 0x00, 0x02, 0x02, 0x04, 0x00, 0x02, 0x05, 0x05, 0x00, 0x03, 0x07, 0x01, 0x01
        /*0010*/ 	.byte	0x02, 0x03, 0x00, 0x00, 0x02, 0x06, 0x01, 0x00, 0x04, 0x0b, 0x08, 0x00, 0x00, 0x00, 0x00, 0x00
        /*0020*/ 	.byte	0x00, 0x00, 0x00, 0x00


//--------------------- .nv.info.matmul_kernel    --------------------------
	.section	.nv.info.matmul_kernel,"",@"SHT_CUDA_INFO"
	.sectionflags	@""
	.align	4


	//----- nvinfo : EIATTR_CUDA_API_VERSION
	.align		4
        /*0000*/ 	.byte	0x04, 0x37
        /*0002*/ 	.short	(.L_7 - .L_6)
.L_6:
        /*0004*/ 	.word	0x00000082


	//----- nvinfo : EIATTR_KPARAM_INFO
	.align		4
.L_7:
        /*0008*/ 	.byte	0x04, 0x17
        /*000a*/ 	.short	(.L_9 - .L_8)
.L_8:
        /*000c*/ 	.word	0x00000000
        /*0010*/ 	.short	0x000d
        /*0012*/ 	.short	0x0048
        /*0014*/ 	.byte	0x00, 0xf4, 0x21, 0x00


	//----- nvinfo : EIATTR_KPARAM_INFO
	.align		4
.L_9:
        /*0018*/ 	.byte	0x04, 0x17
        /*001a*/ 	.short	(.L_11 - .L_10)
.L_10:
        /*001c*/ 	.word	0x00000000
        /*0020*/ 	.short	0x000c
        /*0022*/ 	.short	0x0040
        /*0024*/ 	.byte	0x00, 0xf4, 0x21, 0x00


	//----- nvinfo : EIATTR_KPARAM_INFO
	.align		4
.L_11:
        /*0028*/ 	.byte	0x04, 0x17
        /*002a*/ 	.short	(.L_13 - .L_12)
.L_12:
        /*002c*/ 	.word	0x00000000
        /*0030*/ 	.short	0x000b
        /*0032*/ 	.short	0x0038
        /*0034*/ 	.byte	0x00, 0xf0, 0x11, 0x00


	//----- nvinfo : EIATTR_KPARAM_INFO
	.align		4
.L_13:
        /*0038*/ 	.byte	0x04, 0x17
        /*003a*/ 	.short	(.L_15 - .L_14)
.L_14:
        /*003c*/ 	.word	0x00000000
        /*0040*/ 	.short	0x000a
        /*0042*/ 	.short	0x0034
        /*0044*/ 	.byte	0x00, 0xf0, 0x11, 0x00


	//----- nvinfo : EIATTR_KPARAM_INFO
	.align		4
.L_15:
        /*0048*/ 	.byte	0x04, 0x17
        /*004a*/ 	.short	(.L_17 - .L_16)
.L_16:
        /*004c*/ 	.word	0x00000000
        /*0050*/ 	.short	0x0009
        /*0052*/ 	.short	0x0030
        /*0054*/ 	.byte	0x00, 0xf0, 0x11, 0x00


	//----- nvinfo : EIATTR_KPARAM_INFO
	.align		4
.L_17:
        /*0058*/ 	.byte	0x04, 0x17
        /*005a*/ 	.short	(.L_19 - .L_18)
.L_18:
        /*005c*/ 	.word	0x00000000
        /*0060*/ 	.short	0x0008
        /*0062*/ 	.short	0x002c
        /*0064*/ 	.byte	0x00, 0xf0, 0x11, 0x00


	//----- nvinfo : EIATTR_KPARAM_INFO
	.align		4
.L_19:
        /*0068*/ 	.byte	0x04, 0x17
        /*006a*/ 	.short	(.L_21 - .L_20)
.L_20:
        /*006c*/ 	.word	0x00000000
        /*0070*/ 	.short	0x0007
        /*0072*/ 	.short	0x0028
        /*0074*/ 	.byte	0x00, 0xf0, 0x11, 0x00


	//----- nvinfo : EIATTR_KPARAM_INFO
	.align		4
.L_21:
        /*0078*/ 	.byte	0x04, 0x17
        /*007a*/ 	.short	(.L_23 - .L_22)
.L_22:
        /*007c*/ 	.word	0x00000000
        /*0080*/ 	.short	0x0006
        /*0082*/ 	.short	0x0024
        /*0084*/ 	.byte	0x00, 0xf0, 0x11, 0x00


	//----- nvinfo : EIATTR_KPARAM_INFO
	.align		4
.L_23:
        /*0088*/ 	.byte	0x04, 0x17
        /*008a*/ 	.short	(.L_25 - .L_24)
.L_24:
        /*008c*/ 	.word	0x00000000
        /*0090*/ 	.short	0x0005
        /*0092*/ 	.short	0x0020
        /*0094*/ 	.byte	0x00, 0xf0, 0x11, 0x00


	//----- nvinfo : EIATTR_KPARAM_INFO
	.align		4
.L_25:
        /*0098*/ 	.byte	0x04, 0x17
        /*009a*/ 	.short	(.L_27 - .L_26)
.L_26:
        /*009c*/ 	.word	0x00000000
        /*00a0*/ 	.short	0x0004
        /*00a2*/ 	.short	0x001c
        /*00a4*/ 	.byte	0x00, 0xf0, 0x11, 0x00


	//----- nvinfo : EIATTR_KPARAM_INFO
	.align		4
.L_27:
        /*00a8*/ 	.byte	0x04, 0x17
        /*00aa*/ 	.short	(.L_29 - .L_28)
.L_28:
        /*00ac*/ 	.word	0x00000000
        /*00b0*/ 	.short	0x0003
        /*00b2*/ 	.short	0x0018
        /*00b4*/ 	.byte	0x00, 0xf0, 0x11, 0x00


	//----- nvinfo : EIATTR_KPARAM_INFO
	.align		4
.L_29:
        /*00b8*/ 	.byte	0x04, 0x17
        /*00ba*/ 	.short	(.L_31 - .L_30)
.L_30:
        /*00bc*/ 	.word	0x00000000
        /*00c0*/ 	.short	0x0002
        /*00c2*/ 	.short	0x0010
        /*00c4*/ 	.byte	0x00, 0xf4, 0x21, 0x00


	//----- nvinfo : EIATTR_KPARAM_INFO
	.align		4
.L_31:
        /*00c8*/ 	.byte	0x04, 0x17
        /*00ca*/ 	.short	(.L_33 - .L_32)
.L_32:
        /*00cc*/ 	.word	0x00000000
        /*00d0*/ 	.short	0x0001
        /*00d2*/ 	.short	0x0008
        /*00d4*/ 	.byte	0x00, 0xf4, 0x21, 0x00


	//----- nvinfo : EIATTR_KPARAM_INFO
	.align		4
.L_33:
        /*00d8*/ 	.byte	0x04, 0x17
        /*00da*/ 	.short	(.L_35 - .L_34)
.L_34:
        /*00dc*/ 	.word	0x00000000
        /*00e0*/ 	.short	0x0000
        /*00e2*/ 	.short	0x0000
        /*00e4*/ 	.byte	0x00, 0xf4, 0x21, 0x00


	//----- nvinfo : EIATTR_SPARSE_MMA_MASK
	.align		4
.L_35:
        /*00e8*/ 	.byte	0x03, 0x50
        /*00ea*/ 	.short	0x0000


	//----- nvinfo : EIATTR_MAXREG_COUNT
	.align		4
        /*00ec*/ 	.byte	0x03, 0x1b
        /*00ee*/ 	.short	0x00ff


	//----- nvinfo : EIATTR_NUM_BARRIERS
	.align		4
        /*00f0*/ 	.byte	0x02, 0x4c
        /*00f2*/ 	.byte	0x01
	.zero		1


	//----- nvinfo : EIATTR_ANNOTATIONS
	.align		4
        /*00f4*/ 	.byte	0x04, 0x55
        /*00f6*/ 	.short	(.L_37 - .L_36)


	//   ....[0]....
.L_36:
        /*00f8*/ 	.word	0x00000001
        /*00fc*/ 	.byte	0x30, 0x06, 0x00, 0x00, 0x01, 0x00, 0x00, 0x00, 0x40, 0x06, 0x00, 0x00, 0x01, 0x00, 0x00, 0x00
        /* <DEDUP_REMOVED lines=474> */
        /*1eac*/ 	.byte	0x60, 0xb6, 0x00, 0x00, 0x01, 0x00, 0x00, 0x00, 0x70, 0xb6, 0x00, 0x00


	//----- nvinfo : EIATTR_MERCURY_ISA_VERSION
	.align		4
.L_37:
        /*1eb8*/ 	.byte	0x03, 0x5f
        /*1eba*/ 	.short	0x0101


	//----- nvinfo : EIATTR_EXIT_INSTR_OFFSETS
	.align		4
        /*1ebc*/ 	.byte	0x04, 0x1c
        /*1ebe*/ 	.short	(.L_39 - .L_38)


	//   ....[0]....
.L_38:
        /*1ec0*/ 	.word	0x0000cd80


	//   ....[1]....
        /*1ec4*/ 	.word	0x0000cdb0


	//----- nvinfo : EIATTR_REQNTID
	.align		4
.L_39:
        /*1ec8*/ 	.byte	0x04, 0x10
        /*1eca*/ 	.short	(.L_41 - .L_40)
.L_40:
        /*1ecc*/ 	.word	0x00000080
        /*1ed0*/ 	.word	0x00000001
        /*1ed4*/ 	.word	0x00000001


	//----- nvinfo : EIATTR_CBANK_PARAM_SIZE
	.align		4
.L_41:
        /*1ed8*/ 	.byte	0x03, 0x19
        /*1eda*/ 	.short	0x0050


	//----- nvinfo : EIATTR_PARAM_CBANK
	.align		4
        /*1edc*/ 	.byte	0x04, 0x0a
        /*1ede*/ 	.short	(.L_43 - .L_42)
	.align		4
.L_42:
        /*1ee0*/ 	.word	index@(.nv.constant0.matmul_kernel)
        /*1ee4*/ 	.short	0x0210
        /*1ee6*/ 	.short	0x0050


	//----- nvinfo : EIATTR_SW_WAR
	.align		4
.L_43:
        /*1ee8*/ 	.byte	0x04, 0x36
        /*1eea*/ 	.short	(.L_45 - .L_44)
.L_44:
        /*1eec*/ 	.word	0x00000008
.L_45:


//--------------------- .nv.callgraph             --------------------------
	.section	.nv.callgraph,"",@"SHT_CUDA_CALLGRAPH"
	.align	4
	.sectionentsize	8
	.align		4
        /*0000*/ 	.word	0x00000000
	.align		4
        /*0004*/ 	.word	0xffffffff
	.align		4
        /*0008*/ 	.word	0x00000000
	.align		4
        /*000c*/ 	.word	0xfffffffe
	.align		4
        /*0010*/ 	.word	0x00000000
	.align		4
        /*0014*/ 	.word	0xfffffffd
	.align		4
        /*0018*/ 	.word	0x00000000
	.align		4
        /*001c*/ 	.word	0xfffffffc


//--------------------- .text.matmul_kernel       --------------------------
	.section	.text.matmul_kernel,"ax",@progbits
	.align	128
        .global         matmul_kernel
        .type           matmul_kernel,@function
        .size           matmul_kernel,(.L_x_3 - matmul_kernel)
        .other          matmul_kernel,@"STO_CUDA_ENTRY STV_DEFAULT"
matmul_kernel:
.text.matmul_kernel:
[----:B------:R-:W0:Y:S08]  /*0000*/  LDC R1, c[0x0][0x28] ;  /* 0x00000a00ff017b82 */ /* 0x000e300000000800 */
[----:B------:R-:W1:Y:S01]  /*0010*/  LDC.64 R2, c[0x0][0x228] ;  /* 0x00008a00ff027b82 */ /* 0x000e620000000a00 */
[----:B------:R-:W2:Y:S01]  /*0020*/  S2R R7, SR_CTAID.X ;  /* 0x0000000000077919 */ /* 0x000ea20000002500 */
[----:B0-----:R-:W-:Y:S01]  /*0030*/  VIADD R1, R1, 0xfffffb98 ;  /* 0xfffffb9801017836 */ /* 0x001fe20000000000 */
[----:B------:R-:W-:Y:S01]  /*0040*/  UMOV UR4, 0x400 ;  /* 0x0000040000047882 */ /* 0x000fe20000000000 */
[----:B------:R-:W-:Y:S01]  /*0050*/  ULDC.64 UR6, c[0x0][0x208] ;  /* 0x0000820000067ab9 */ /* 0x000fe20000000a00 */
[----:B------:R-:W0:Y:S01]  /*0060*/  S2R R23, SR_TID.X ;  /* 0x0000000000177919 */ /* 0x000e220000002100 */
[----:B------:R-:W-:-:S02]  /*0070*/  CS2R R14, SRZ ;  /* 0x00000000000e7805 */ /* 0x000fc4000001ff00 */
[----:B------:R-:W-:Y:S01]  /*0080*/  CS2R R32, SRZ ;  /* 0x0000000000207805 */ /* 0x000fe2000001ff00 */
[----:B------:R-:W3:Y:S01]  /*0090*/  LDC R31, c[0x0][0x230] ;  /* 0x00008c00ff1f7b82 */ /* 0x000ee20000000800 */
[----:B------:R-:W-:Y:S02]  /*00a0*/  CS2R R34, SRZ ;  /* 0x0000000000227805 */ /* 0x000fe4000001ff00 */
[----:B------:R-:W-:Y:S02]  /*00b0*/  CS2R R36, SRZ ;  /* 0x0000000000247805 */ /* 0x000fe4000001ff00 */
[----:B------:R-:W-:Y:S02]  /*00c0*/  CS2R R38, SRZ ;  /* 0x0000000000267805 */ /* 0x000fe4000001ff00 */
[----:B------:R-:W-:Y:S02]  /*00d0*/  CS2R R52, SRZ ;  /* 0x0000000000347805 */ /* 0x000fe4000001ff00 */
[----:B------:R-:W-:-:S02]  /*00e0*/  CS2R R54, SRZ ;  /* 0x0000000000367805 */ /* 0x000fc4000001ff00 */
[----:B------:R-:W-:Y:S02]  /*00f0*/  CS2R R68, SRZ ;  /* 0x0000000000447805 */ /* 0x000fe4000001ff00 */
[----:B------:R-:W-:Y:S01]  /*0100*/  CS2R R70, SRZ ;  /* 0x0000000000467805 */ /* 0x000fe2000001ff00 */
[----:B------:R-:W4:Y:S01]  /*0110*/  S2UR UR5, SR_CgaCtaId ;  /* 0x00000000000579c3 */ /* 0x000f220000008800 */
[----:B------:R-:W-:Y:S02]  /*0120*/  CS2R R88, SRZ ;  /* 0x0000000000587805 */ /* 0x000fe4000001ff00 */
[----:B------:R-:W-:Y:S02]  /*0130*/  CS2R R90, SRZ ;  /* 0x00000000005a7805 */ /* 0x000fe4000001ff00 */
[----:B------:R-:W-:Y:S02]  /*0140*/  CS2R R92, SRZ ;  /* 0x00000000005c7805 */ /* 0x000fe4000001ff00 */
[----:B------:R-:W-:Y:S01]  /*0150*/  CS2R R94, SRZ ;  /* 0x00000000005e7805 */ /* 0x000fe2000001ff00 */
[----:B-1----:R-:W-:-:S05]  /*0160*/  VIADD R0, R3, 0x1f ;  /* 0x0000001f03007836 */ /* 0x002fca0000000000 */
[----:B------:R-:W-:Y:S01]  /*0170*/  SHF.R.S32.HI R5, RZ, 0x1f, R0 ;  /* 0x0000001fff057819 */ /* 0x000fe20000011400 */
[----:B---3--:R-:W-:-:S03]  /*0180*/  VIADD R31, R31, 0x3f ;  /* 0x0000003f1f1f7836 */ /* 0x008fc60000000000 */
[----:B------:R-:W-:Y:S02]  /*0190*/  LEA.HI R5, R5, R0, RZ, 0x5 ;  /* 0x0000000005057211 */ /* 0x000fe400078f28ff */
[----:B--2---:R-:W-:Y:S02]  /*01a0*/  IABS R10, R7 ;  /* 0x00000007000a7213 */ /* 0x004fe40000000000 */
[----:B------:R-:W-:Y:S01]  /*01b0*/  SHF.R.S32.HI R5, RZ, 0x5, R5 ;  /* 0x00000005ff057819 */ /* 0x000fe20000011405 */
[----:B----4-:R-:W-:-:S04]  /*01c0*/  ULEA UR4, UR5, UR4, 0x18 ;  /* 0x0000000405047291 */ /* 0x010fc8000f8ec03f */
[----:B------:R-:W-:-:S05]  /*01d0*/  IMAD.SHL.U32 R6, R5, 0x8, RZ ;  /* 0x0000000805067824 */ /* 0x000fca00078e00ff */
[-C--:B------:R-:W-:Y:S02]  /*01e0*/  IABS R9, R6.reuse ;  /* 0x0000000600097213 */ /* 0x080fe40000000000 */
[----:B------:R-:W-:Y:S02]  /*01f0*/  IABS R12, R6 ;  /* 0x00000006000c7213 */ /* 0x000fe40000000000 */
[----:B------:R-:W1:Y:S08]  /*0200*/  I2F.RP R0, R9 ;  /* 0x0000000900007306 */ /* 0x000e700000209400 */
[----:B-1----:R-:W1:Y:S02]  /*0210*/  MUFU.RCP R0, R0 ;  /* 0x0000000000007308 */ /* 0x002e640000001000 */
[----:B-1----:R-:W-:-:S02]  /*0220*/  VIADD R4, R0, 0xffffffe ;  /* 0x0ffffffe00047836 */ /* 0x002fc40000000000 */
[----:B------:R-:W-:-:S04]  /*0230*/  IMAD.MOV R0, RZ, RZ, -R12 ;  /* 0x000000ffff007224 */ /* 0x000fc800078e0a0c */
[----:B------:R1:W2:Y:S02]  /*0240*/  F2I.FTZ.U32.TRUNC.NTZ R5, R4 ;  /* 0x0000000400057305 */ /* 0x0002a4000021f000 */
[----:B-1----:R-:W-:Y:S02]  /*0250*/  IMAD.MOV.U32 R4, RZ, RZ, RZ ;  /* 0x000000ffff047224 */ /* 0x002fe400078e00ff */
[----:B--2---:R-:W-:-:S04]  /*0260*/  IMAD.MOV R8, RZ, RZ, -R5 ;  /* 0x000000ffff087224 */ /* 0x004fc800078e0a05 */
[----:B------:R-:W-:Y:S02]  /*0270*/  IMAD R11, R8, R9, RZ ;  /* 0x00000009080b7224 */ /* 0x000fe400078e02ff */
[----:B------:R-:W-:Y:S02]  /*0280*/  IMAD.MOV.U32 R8, RZ, RZ, R10 ;  /* 0x000000ffff087224 */ /* 0x000fe400078e000a */
[----:B------:R-:W-:-:S06]  /*0290*/  IMAD.HI.U32 R5, R5, R11, R4 ;  /* 0x0000000b05057227 */ /* 0x000fcc00078e0004 */
[----:B------:R-:W-:-:S04]  /*02a0*/  IMAD.HI.U32 R5, R5, R8, RZ ;  /* 0x0000000805057227 */ /* 0x000fc800078e00ff */
[----:B------:R-:W-:-:S05]  /*02b0*/  IMAD R0, R5, R0, R8 ;  /* 0x0000000005007224 */ /* 0x000fca00078e0208 */
[----:B------:R-:W-:-:S13]  /*02c0*/  ISETP.GT.U32.AND P1, PT, R9, R0, PT ;  /* 0x000000000900720c */ /* 0x000fda0003f24070 */
[----:B------:R-:W-:Y:S02]  /*02d0*/  @!P1 IMAD.IADD R0, R0, 0x1, -R9 ;  /* 0x0000000100009824 */ /* 0x000fe400078e0a09 */
[----:B------:R-:W-:Y:S01]  /*02e0*/  @!P1 VIADD R5, R5, 0x1 ;  /* 0x0000000105059836 */ /* 0x000fe20000000000 */
[----:B------:R-:W-:Y:S02]  /*02f0*/  ISETP.NE.AND P1, PT, R6, RZ, PT ;  /* 0x000000ff0600720c */ /* 0x000fe40003f25270 */
[----:B------:R-:W-:Y:S02]  /*0300*/  ISETP.GE.U32.AND P0, PT, R0, R9, PT ;  /* 0x000000090000720c */ /* 0x000fe40003f06070 */
[----:B------:R-:W-:-:S04]  /*0310*/  LOP3.LUT R0, R7, R6, RZ, 0x3c, !PT ;  /* 0x0000000607007212 */ /* 0x000fc800078e3cff */
[----:B------:R-:W-:Y:S01]  /*0320*/  ISETP.GE.AND P2, PT, R0, RZ, PT ;  /* 0x000000ff0000720c */ /* 0x000fe20003f46270 */
[----:B------:R-:W-:-:S06]  /*0330*/  VIADD R0, R2, 0xff ;  /* 0x000000ff02007836 */ /* 0x000fcc0000000000 */
[----:B------:R-:W-:-:S04]  /*0340*/  @P0 VIADD R5, R5, 0x1 ;  /* 0x0000000105050836 */ /* 0x000fc80000000000 */
[----:B------:R-:W-:Y:S01]  /*0350*/  IMAD.MOV.U32 R4, RZ, RZ, R5 ;  /* 0x000000ffff047224 */ /* 0x000fe200078e0005 */
[----:B------:R-:W-:-:S03]  /*0360*/  SHF.R.S32.HI R5, RZ, 0x1f, R0 ;  /* 0x0000001fff057819 */ /* 0x000fc60000011400 */
[----:B------:R-:W-:Y:S01]  /*0370*/  @!P2 IMAD.MOV R4, RZ, RZ, -R4 ;  /* 0x000000ffff04a224 */ /* 0x000fe200078e0a04 */
[----:B------:R-:W-:Y:S02]  /*0380*/  @!P1 LOP3.LUT R4, RZ, R6, RZ, 0x33, !PT ;  /* 0x00000006ff049212 */ /* 0x000fe400078e33ff */
[----:B------:R-:W-:-:S03]  /*0390*/  LEA.HI R5, R5, R0, RZ, 0x8 ;  /* 0x0000000005057211 */ /* 0x000fc600078f40ff */
[----:B------:R-:W-:Y:S02]  /*03a0*/  IMAD.SHL.U32 R8, R4, 0x8, RZ ;  /* 0x0000000804087824 */ /* 0x000fe400078e00ff */
[----:B------:R-:W-:-:S03]  /*03b0*/  IMAD.MOV R4, RZ, RZ, -R4 ;  /* 0x000000ffff047224 */ /* 0x000fc600078e0a04 */
[----:B------:R-:W-:Y:S01]  /*03c0*/  LEA.HI.SX32 R5, R5, -R8, 0x18 ;  /* 0x8000000805057211 */ /* 0x000fe200078fc2ff */
[----:B------:R-:W-:-:S03]  /*03d0*/  IMAD R6, R6, R4, R7 ;  /* 0x0000000406067224 */ /* 0x000fc600078e0207 */
[----:B------:R-:W-:Y:S02]  /*03e0*/  VIMNMX R13, R5, 0x8, PT ;  /* 0x00000008050d7848 */ /* 0x000fe40003fe0100 */
[----:B------:R-:W-:Y:S02]  /*03f0*/  IABS R11, R6 ;  /* 0x00000006000b7213 */ /* 0x000fe40000000000 */
[----:B------:R-:W-:-:S04]  /*0400*/  IABS R9, R13 ;  /* 0x0000000d00097213 */ /* 0x000fc80000000000 */
[----:B------:R-:W1:Y:S08]  /*0410*/  I2F.RP R0, R9 ;  /* 0x0000000900007306 */ /* 0x000e700000209400 */
[----:B-1----:R-:W1:Y:S02]  /*0420*/  MUFU.RCP R0, R0 ;  /* 0x0000000000007308 */ /* 0x002e640000001000 */
[----:B-1----:R-:W-:-:S06]  /*0430*/  VIADD R5, R0, 0xffffffe ;  /* 0x0ffffffe00057836 */ /* 0x002fcc0000000000 */
[----:B------:R-:W1:Y:S02]  /*0440*/  F2I.FTZ.U32.TRUNC.NTZ R5, R5 ;  /* 0x0000000500057305 */ /* 0x000e64000021f000 */
[----:B-1----:R-:W-:-:S04]  /*0450*/  IMAD.MOV R10, RZ, RZ, -R5 ;  /* 0x000000ffff0a7224 */ /* 0x002fc800078e0a05 */
[----:B------:R-:W-:Y:S01]  /*0460*/  IMAD.MOV.U32 R4, RZ, RZ, R10 ;  /* 0x000000ffff047224 */ /* 0x000fe200078e000a */
[----:B------:R-:W-:-:S03]  /*0470*/  IABS R10, R13 ;  /* 0x0000000d000a7213 */ /* 0x000fc60000000000 */
[----:B------:R-:W-:Y:S02]  /*0480*/  IMAD R7, R4, R9, RZ ;  /* 0x0000000904077224 */ /* 0x000fe400078e02ff */
[----:B------:R-:W-:Y:S02]  /*0490*/  IMAD.MOV.U32 R4, RZ, RZ, RZ ;  /* 0x000000ffff047224 */ /* 0x000fe400078e00ff */
[----:B------:R-:W-:Y:S02]  /*04a0*/  IMAD.MOV R0, RZ, RZ, -R10 ;  /* 0x000000ffff007224 */ /* 0x000fe400078e0a0a */
[----:B------:R-:W-:Y:S01]  /*04b0*/  IMAD.HI.U32 R4, R5, R7, R4 ;  /* 0x0000000705047227 */ /* 0x000fe200078e0004 */
[----:B0-----:R-:W-:-:S05]  /*04c0*/  LOP3.LUT R5, R23, 0x7f, RZ, 0xc0, !PT ;  /* 0x0000007f17057812 */ /* 0x001fca00078ec0ff */
[----:B------:R-:W-:-:S04]  /*04d0*/  IMAD.HI.U32 R4, R4, R11, RZ ;  /* 0x0000000b04047227 */ /* 0x000fc800078e00ff */
[----:B------:R-:W-:Y:S01]  /*04e0*/  IMAD R0, R4, R0, R11 ;  /* 0x0000000004007224 */ /* 0x000fe200078e020b */
[----:B------:R-:W-:-:S04]  /*04f0*/  CS2R R10, SRZ ;  /* 0x00000000000a7805 */ /* 0x000fc8000001ff00 */
[----:B------:R-:W-:-:S13]  /*0500*/  ISETP.GT.U32.AND P1, PT, R9, R0, PT ;  /* 0x000000000900720c */ /* 0x000fda0003f24070 */
[----:B------:R-:W-:Y:S02]  /*0510*/  @!P1 IMAD.IADD R0, R0, 0x1, -R9 ;  /* 0x0000000100009824 */ /* 0x000fe400078e0a09 */
[----:B------:R-:W-:Y:S01]  /*0520*/  @!P1 VIADD R4, R4, 0x1 ;  /* 0x0000000104049836 */ /* 0x000fe20000000000 */
[----:B------:R-:W-:Y:S02]  /*0530*/  ISETP.NE.AND P1, PT, R13, RZ, PT ;  /* 0x000000ff0d00720c */ /* 0x000fe40003f25270 */
[----:B------:R-:W-:Y:S02]  /*0540*/  ISETP.GE.U32.AND P0, PT, R0, R9, PT ;  /* 0x000000090000720c */ /* 0x000fe40003f06070 */
[----:B------:R-:W-:-:S04]  /*0550*/  LOP3.LUT R0, R6, R13, RZ, 0x3c, !PT ;  /* 0x0000000d06007212 */ /* 0x000fc800078e3cff */
[----:B------:R-:W-:-:S07]  /*0560*/  ISETP.GE.AND P2, PT, R0, RZ, PT ;  /* 0x000000ff0000720c */ /* 0x000fce0003f46270 */
[----:B------:R-:W-:Y:S01]  /*0570*/  @P0 VIADD R4, R4, 0x1 ;  /* 0x0000000104040836 */ /* 0x000fe20000000000 */
[----:B------:R-:W-:-:S05]  /*0580*/  ISETP.GE.AND P0, PT, R31, 0x40, PT ;  /* 0x000000401f00780c */ /* 0x000fca0003f06270 */
[----:B------:R-:W-:Y:S01]  /*0590*/  @!P2 IMAD.MOV R4, RZ, RZ, -R4 ;  /* 0x000000ffff04a224 */ /* 0x000fe200078e0a04 */
[----:B------:R-:W-:-:S05]  /*05a0*/  @!P1 LOP3.LUT R4, RZ, R13, RZ, 0x33, !PT ;  /* 0x0000000dff049212 */ /* 0x000fca00078e33ff */
[----:B------:R-:W-:Y:S02]  /*05b0*/  IMAD.MOV R0, RZ, RZ, -R4 ;  /* 0x000000ffff007224 */ /* 0x000fe400078e0a04 */
[----:B------:R-:W-:Y:S02]  /*05c0*/  IMAD.SHL.U32 R18, R4, 0x20, RZ ;  /* 0x0000002004127824 */ /* 0x000fe400078e00ff */
[----:B------:R-:W-:Y:S01]  /*05d0*/  IMAD R0, R13, R0, R6 ;  /* 0x000000000d007224 */ /* 0x000fe200078e0206 */
[----:B------:R-:W-:-:S03]  /*05e0*/  CS2R R12, SRZ ;  /* 0x00000000000c7805 */ /* 0x000fc6000001ff00 */
[----:B------:R-:W-:Y:S01]  /*05f0*/  IMAD.IADD R0, R8, 0x1, R0 ;  /* 0x0000000108007824 */ /* 0x000fe200078e0200 */
[----:B------:R-:W-:-:S03]  /*0600*/  CS2R R8, SRZ ;  /* 0x0000000000087805 */ /* 0x000fc6000001ff00 */
[----:B------:R-:W-:-:S04]  /*0610*/  IMAD R17, R0, 0x100, R5 ;  /* 0x0000010000117824 */ /* 0x000fc800078e0205 */
[----:B------:R-:W-:Y:S01]  /*0620*/  VIADD R16, R17, 0x80 ;  /* 0x0000008011107836 */ /* 0x000fe20000000000 */
[----:B------:R0:W-:Y:S04]  /*0630*/  STL [R1+0x388], R17 ;  /* 0x0003881101007387 */ /* 0x0001e80000100800 */
[----:B------:R0:W-:Y:S04]  /*0640*/  STL [R1+0x38c], R16 ;  /* 0x00038c1001007387 */ /* 0x0001e80000100800 */
[----:B------:R0:W-:Y:S01]  /*0650*/  STL [R1+0x384], R18 ;  /* 0x0003841201007387 */ /* 0x0001e20000100800 */
[----:B------:R-:W-:Y:S05]  /*0660*/  @!P0 BRA `(.L_x_0) ;  /* 0x000000ac00ec8947 */ /* 0x000fea0003800000 */
[----:B------:R-:W-:Y:S01]  /*0670*/  IABS R9, R2 ;  /* 0x0000000200097213 */ /* 0x000fe20000000000 */
[----:B------:R-:W-:Y:S01]  /*0680*/  ULDC UR5, c[0x0][0x234] ;  /* 0x00008d0000057ab9 */ /* 0x000fe20000000800 */
[----:B------:R-:W-:Y:S01]  /*0690*/  IABS R25, R3 ;  /* 0x0000000300197213 */ /* 0x000fe20000000000 */
[----:B------:R-:W-:Y:S01]  /*06a0*/  ULDC UR60, c[0x0][0x23c] ;  /* 0x00008f00003c7ab9 */ /* 0x000fe20000000800 */
[----:B------:R-:W1:Y:S01]  /*06b0*/  I2F.RP R0, R9 ;  /* 0x0000000900007306 */ /* 0x000e620000209400 */
[----:B------:R-:W-:Y:S01]  /*06c0*/  ISETP.GE.AND P4, PT, R17, RZ, PT ;  /* 0x000000ff1100720c */ /* 0x000fe20003f86270 */
[----:B------:R-:W-:Y:S01]  /*06d0*/  ULDC.64 UR8, c[0x0][0x210] ;  /* 0x0000840000087ab9 */ /* 0x000fe20000000a00 */
[----:B------:R-:W-:Y:S01]  /*06e0*/  ISETP.GE.AND P6, PT, R16, RZ, PT ;  /* 0x000000ff1000720c */ /* 0x000fe20003fc6270 */
[----:B------:R-:W-:Y:S01]  /*06f0*/  ULDC.64 UR10, c[0x0][0x218] ;  /* 0x00008600000a7ab9 */ /* 0x000fe20000000a00 */
[----:B------:R-:W-:Y:S01]  /*0700*/  ISETP.NE.AND P3, PT, R2, RZ, PT ;  /* 0x000000ff0200720c */ /* 0x000fe20003f65270 */
[----:B------:R-:W-:Y:S01]  /*0710*/  USHF.R.U32.HI UR20, URZ, 0x4, UR4 ;  /* 0x000000043f147899 */ /* 0x000fe20008011604 */
[----:B------:R-:W-:Y:S01]  /*0720*/  LOP3.LUT R88, R23, 0x3f, RZ, 0xc0, !PT ;  /* 0x0000003f17587812 */ /* 0x000fe200078ec0ff */
[----:B------:R-:W2:Y:S01]  /*0730*/  I2F.RP R6, R25 ;  /* 0x0000001900067306 */ /* 0x000ea20000209400 */
[----:B------:R-:W-:Y:S01]  /*0740*/  CS2R R72, SRZ ;  /* 0x0000000000487805 */ /* 0x000fe2000001ff00 */
[----:B------:R-:W-:Y:S01]  /*0750*/  USGXT.U32 UR20, UR20, 0xe ;  /* 0x0000000e1414789a */ /* 0x000fe20008000000 */
[----:B------:R-:W-:-:S02]  /*0760*/  CS2R R74, SRZ ;  /* 0x00000000004a7805 */ /* 0x000fc4000001ff00 */
[----:B------:R-:W-:Y:S02]  /*0770*/  CS2R R76, SRZ ;  /* 0x00000000004c7805 */ /* 0x000fe4000001ff00 */
[----:B------:R-:W-:Y:S02]  /*0780*/  CS2R R78, SRZ ;  /* 0x00000000004e7805 */ /* 0x000fe4000001ff00 */
[----:B------:R-:W-:Y:S02]  /*0790*/  CS2R R80, SRZ ;  /* 0x0000000000507805 */ /* 0x000fe4000001ff00 */
[----:B------:R-:W-:Y:S01]  /*07a0*/  CS2R R82, SRZ ;  /* 0x0000000000527805 */ /* 0x000fe2000001ff00 */
[----:B-1----:R-:W1:Y:S01]  /*07b0*/  MUFU.RCP R0, R0 ;  /* 0x0000000000007308 */ /* 0x002e620000001000 */
[----:B------:R-:W-:Y:S02]  /*07c0*/  CS2R R84, SRZ ;  /* 0x0000000000547805 */ /* 0x000fe4000001ff00 */
[----:B------:R-:W-:-:S02]  /*07d0*/  CS2R R86, SRZ ;  /* 0x0000000000567805 */ /* 0x000fc4000001ff00 */
[----:B------:R-:W-:Y:S02]  /*07e0*/  CS2R R56, SRZ ;  /* 0x0000000000387805 */ /* 0x000fe4000001ff00 */
[----:B------:R-:W-:Y:S02]  /*07f0*/  CS2R R58, SRZ ;  /* 0x00000000003a7805 */ /* 0x000fe4000001ff00 */
[----:B------:R-:W-:Y:S02]  /*0800*/  CS2R R60, SRZ ;  /* 0x00000000003c7805 */ /* 0x000fe4000001ff00 */
[----:B------:R-:W-:Y:S02]  /*0810*/  CS2R R62, SRZ ;  /* 0x00000000003e7805 */ /* 0x000fe4000001ff00 */
[----:B------:R-:W-:Y:S01]  /*0820*/  CS2R R64, SRZ ;  /* 0x0000000000407805 */ /* 0x000fe2000001ff00 */
[----:B--2---:R-:W2:Y:S01]  /*0830*/  MUFU.RCP R6, R6 ;  /* 0x0000000600067308 */ /* 0x004ea20000001000 */
[----:B------:R-:W-:-:S02]  /*0840*/  CS2R R66, SRZ ;  /* 0x0000000000427805 */ /* 0x000fc4000001ff00 */
[----:B------:R-:W-:Y:S02]  /*0850*/  CS2R R68, SRZ ;  /* 0x0000000000447805 */ /* 0x000fe4000001ff00 */
[----:B------:R-:W-:Y:S02]  /*0860*/  CS2R R70, SRZ ;  /* 0x0000000000467805 */ /* 0x000fe4000001ff00 */
[----:B------:R-:W-:Y:S02]  /*0870*/  CS2R R40, SRZ ;  /* 0x0000000000287805 */ /* 0x000fe4000001ff00 */
[----:B------:R-:W-:Y:S02]  /*0880*/  CS2R R42, SRZ ;  /* 0x00000000002a7805 */ /* 0x000fe4000001ff00 */
[----:B------:R-:W-:Y:S02]  /*0890*/  CS2R R44, SRZ ;  /* 0x00000000002c7805 */ /* 0x000fe4000001ff00 */
[----:B------:R-:W-:-:S02]  /*08a0*/  CS2R R46, SRZ ;  /* 0x00000000002e7805 */ /* 0x000fc4000001ff00 */
[----:B------:R-:W-:Y:S01]  /*08b0*/  CS2R R48, SRZ ;  /* 0x0000000000307805 */ /* 0x000fe2000001ff00 */
[----:B-1----:R-:W-:Y:S01]  /*08c0*/  VIADD R4, R0, 0xffffffe ;  /* 0x0ffffffe00047836 */ /* 0x002fe20000000000 */
[----:B------:R-:W-:Y:S02]  /*08d0*/  CS2R R50, SRZ ;  /* 0x0000000000327805 */ /* 0x000fe4000001ff00 */
[----:B------:R-:W-:Y:S02]  /*08e0*/  CS2R R52, SRZ ;  /* 0x0000000000347805 */ /* 0x000fe4000001ff00 */
[----:B------:R-:W-:Y:S01]  /*08f0*/  CS2R R54, SRZ ;  /* 0x0000000000367805 */ /* 0x000fe2000001ff00 */
[----:B------:R1:W3:Y:S01]  /*0900*/  F2I.FTZ.U32.TRUNC.NTZ R5, R4 ;  /* 0x0000000400057305 */ /* 0x0002e2000021f000 */
[----:B------:R-:W-:Y:S01]  /*0910*/  UMOV UR23, 0x40000040 ;  /* 0x4000004000177882 */ /* 0x000fe20000000000 */
[----:B--2---:R-:W-:Y:S01]  /*0920*/  VIADD R7, R6, 0xffffffe ;  /* 0x0ffffffe06077836 */ /* 0x004fe20000000000 */
[----:B------:R-:W-:Y:S01]  /*0930*/  IABS R6, R16 ;  /* 0x0000001000067213 */ /* 0x000fe20000000000 */
[----:B-1----:R-:W-:-:S02]  /*0940*/  IMAD.MOV.U32 R4, RZ, RZ, RZ ;  /* 0x000000ffff047224 */ /* 0x002fc400078e00ff */
[----:B---3--:R-:W-:-:S04]  /*0950*/  IMAD.MOV R8, RZ, RZ, -R5 ;  /* 0x000000ffff087224 */ /* 0x008fc800078e0a05 */
[----:B------:R-:W-:Y:S01]  /*0960*/  IMAD R11, R8, R9, RZ ;  /* 0x00000009080b7224 */ /* 0x000fe200078e02ff */
[----:B------:R-:W-:-:S03]  /*0970*/  IABS R8, R17 ;  /* 0x0000001100087213 */ /* 0x000fc60000000000 */
[----:B------:R-:W-:Y:S01]  /*0980*/  IMAD.HI.U32 R0, R5, R11, R4 ;  /* 0x0000000b05007227 */ /* 0x000fe200078e0004 */
[----:B------:R-:W-:Y:S01]  /*0990*/  SHF.R.U32.HI R11, RZ, 0x6, R23 ;  /* 0x00000006ff0b7819 */ /* 0x000fe20000011617 */
[----:B------:R-:W1:Y:S04]  /*09a0*/  F2I.FTZ.U32.TRUNC.NTZ R5, R7 ;  /* 0x0000000700057305 */ /* 0x000e68000021f000 */
[----:B------:R-:W-:-:S04]  /*09b0*/  IMAD.HI.U32 R4, R0, R8, RZ ;  /* 0x0000000800047227 */ /* 0x000fc800078e00ff */
[----:B------:R-:W-:-:S04]  /*09c0*/  IMAD.HI.U32 R0, R0, R6, RZ ;  /* 0x0000000600007227 */ /* 0x000fc800078e00ff */
[----:B------:R-:W-:Y:S02]  /*09d0*/  IMAD.MOV R4, RZ, RZ, -R4 ;  /* 0x000000ffff047224 */ /* 0x000fe400078e0a04 */
[----:B------:R-:W-:Y:S02]  /*09e0*/  IMAD.MOV R10, RZ, RZ, -R0 ;  /* 0x000000ffff0a7224 */ /* 0x000fe400078e0a00 */
[----:B------:R-:W-:Y:S01]  /*09f0*/  IMAD R0, R9, R4, R8 ;  /* 0x0000000409007224 */ /* 0x000fe200078e0208 */
[----:B------:R-:W-:Y:S01]  /*0a00*/  SGXT.U32 R4, R11, 0x1 ;  /* 0x000000010b04781a */ /* 0x000fe20000000000 */
[C---:B------:R-:W-:Y:S02]  /*0a10*/  IMAD R6, R9.reuse, R10, R6 ;  /* 0x0000000a09067224 */ /* 0x040fe400078e0206 */
[----:B-1----:R-:W-:Y:S01]  /*0a20*/  IMAD.MOV R8, RZ, RZ, -R5 ;  /* 0x000000ffff087224 */ /* 0x002fe200078e0a05 */
[C---:B------:R-:W-:Y:S02]  /*0a30*/  ISETP.GT.U32.AND P0, PT, R9.reuse, R0, PT ;  /* 0x000000000900720c */ /* 0x040fe40003f04070 */
[----:B------:R-:W-:-:S02]  /*0a40*/  ISETP.GT.U32.AND P1, PT, R9, R6, PT ;  /* 0x000000060900720c */ /* 0x000fc40003f24070 */
[----:B------:R-:W-:Y:S01]  /*0a50*/  LOP3.LUT R27, R18, R4, RZ, 0xfc, !PT ;  /* 0x00000004121b7212 */ /* 0x000fe200078efcff */
[----:B------:R-:W-:Y:S01]  /*0a60*/  IMAD.MOV.U32 R4, RZ, RZ, R8 ;  /* 0x000000ffff047224 */ /* 0x000fe200078e0008 */
[----:B------:R-:W-:Y:S02]  /*0a70*/  SHF.R.S32.HI R8, RZ, 0x1f, R31 ;  /* 0x0000001fff087819 */ /* 0x000fe4000001141f */
[C---:B------:R-:W-:Y:S01]  /*0a80*/  LOP3.LUT R13, R27.reuse, 0x1e, RZ, 0xfc, !PT ;  /* 0x0000001e1b0d7812 */ /* 0x040fe200078efcff */
[----:B------:R-:W-:Y:S01]  /*0a90*/  IMAD R7, R4, R25, RZ ;  /* 0x0000001904077224 */ /* 0x000fe200078e02ff */
[----:B------:R-:W-:Y:S01]  /*0aa0*/  LOP3.LUT R14, R27, 0x1c, RZ, 0xfc, !PT ;  /* 0x0000001c1b0e7812 */ /* 0x000fe200078efcff */
[----:B------:R-:W-:Y:S01]  /*0ab0*/  IMAD.MOV.U32 R4, RZ, RZ, RZ ;  /* 0x000000ffff047224 */ /* 0x000fe200078e00ff */
[----:B------:R-:W-:Y:S01]  /*0ac0*/  IABS R10, R13 ;  /* 0x0000000d000a7213 */ /* 0x000fe20000000000 */
[--C-:B------:R-:W-:Y:S01]  /*0ad0*/  @!P0 IMAD.IADD R0, R0, 0x1, -R9.reuse ;  /* 0x0000000100008824 */ /* 0x100fe200078e0a09 */
[----:B------:R-:W-:Y:S01]  /*0ae0*/  IABS R11, R14 ;  /* 0x0000000e000b7213 */ /* 0x000fe20000000000 */
[----:B------:R-:W-:Y:S01]  /*0af0*/  @!P1 IMAD.IADD R6, R6, 0x1, -R9 ;  /* 0x0000000106069824 */ /* 0x000fe200078e0a09 */
[----:B------:R-:W-:Y:S01]  /*0b00*/  LEA.HI R31, R8, R31, RZ, 0x6 ;  /* 0x0000001f081f7211 */ /* 0x000fe200078f30ff */
[----:B------:R-:W-:Y:S01]  /*0b10*/  IMAD.HI.U32 R4, R5, R7, R4 ;  /* 0x0000000705047227 */ /* 0x000fe200078e0004 */
[----:B------:R-:W-:-:S02]  /*0b20*/  ISETP.GT.U32.AND P1, PT, R9, R0, PT ;  /* 0x000000000900720c */ /* 0x000fc40003f24070 */
[----:B------:R-:W-:Y:S02]  /*0b30*/  ISETP.GT.U32.AND P2, PT, R9, R6, PT ;  /* 0x000000060900720c */ /* 0x000fe40003f44070 */
[C---:B------:R-:W-:Y:S01]  /*0b40*/  LOP3.LUT R28, R27.reuse, 0x14, RZ, 0xfc, !PT ;  /* 0x000000141b1c7812 */ /* 0x040fe200078efcff */
[C---:B------:R-:W-:Y:S01]  /*0b50*/  IMAD.HI.U32 R5, R4.reuse, R10, RZ ;  /* 0x0000000a04057227 */ /* 0x040fe200078e00ff */
[----:B------:R-:W-:Y:S02]  /*0b60*/  LOP3.LUT R29, R27, 0x12, RZ, 0xfc, !PT ;  /* 0x000000121b1d7812 */ /* 0x000fe400078efcff */
[----:B------:R-:W-:Y:S01]  /*0b70*/  ISETP.GE.AND P0, PT, R13, RZ, PT ;  /* 0x000000ff0d00720c */ /* 0x000fe20003f06270 */
[----:B------:R-:W-:Y:S01]  /*0b80*/  IMAD.HI.U32 R7, R4, R11, RZ ;  /* 0x0000000b04077227 */ /* 0x000fe200078e00ff */
[----:B------:R-:W-:Y:S02]  /*0b90*/  IABS R13, R29 ;  /* 0x0000001d000d7213 */ /* 0x000fe40000000000 */
[----:B------:R-:W-:Y:S01]  /*0ba0*/  LOP3.LUT R30, R27, 0x10, RZ, 0xfc, !PT ;  /* 0x000000101b1e7812 */ /* 0x000fe200078efcff */
[----:B------:R-:W-:Y:S01]  /*0bb0*/  IMAD.MOV R5, RZ, RZ, -R5 ;  /* 0x000000ffff057224 */ /* 0x000fe200078e0a05 */
[----:B------:R-:W-:Y:S01]  /*0bc0*/  ISETP.GE.AND P5, PT, R14, RZ, PT ;  /* 0x000000ff0e00720c */ /* 0x000fe20003fa6270 */
[----:B------:R-:W-:Y:S01]  /*0bd0*/  IMAD.MOV R12, RZ, RZ, -R7 ;  /* 0x000000ffff0c7224 */ /* 0x000fe200078e0a07 */
[----:B------:R-:W-:Y:S01]  /*0be0*/  IABS R14, R30 ;  /* 0x0000001e000e7213 */ /* 0x000fe20000000000 */
[----:B------:R-:W-:Y:S01]  /*0bf0*/  IMAD R7, R25, R5, R10 ;  /* 0x0000000519077224 */ /* 0x000fe200078e020a */
[----:B------:R-:W-:Y:S01]  /*0c00*/  LOP3.LUT R5, RZ, R2, RZ, 0x33, !PT ;  /* 0x00000002ff057212 */ /* 0x000fe200078e33ff */
[--C-:B------:R-:W-:Y:S01]  /*0c10*/  @!P1 IMAD.IADD R0, R0, 0x1, -R9.reuse ;  /* 0x0000000100009824 */ /* 0x100fe200078e0a09 */
[C---:B------:R-:W-:Y:S01]  /*0c20*/  LOP3.LUT R2, R27.reuse, 0x18, RZ, 0xfc, !PT ;  /* 0x000000181b027812 */ /* 0x040fe200078efcff */
[----:B------:R-:W-:Y:S01]  /*0c30*/  @!P2 IMAD.IADD R6, R6, 0x1, -R9 ;  /* 0x000000010606a824 */ /* 0x000fe200078e0a09 */
[----:B------:R-:W-:Y:S01]  /*0c40*/  LOP3.LUT R9, R27, 0x1a, RZ, 0xfc, !PT ;  /* 0x0000001a1b097812 */ /* 0x000fe200078efcff */
[----:B------:R-:W-:Y:S01]  /*0c50*/  @!P4 IMAD.MOV R0, RZ, RZ, -R0 ;  /* 0x000000ffff00c224 */ /* 0x000fe200078e0a00 */
[----:B------:R-:W-:Y:S01]  /*0c60*/  ISETP.GE.AND P1, PT, R2, RZ, PT ;  /* 0x000000ff0200720c */ /* 0x000fe20003f26270 */
[----:B------:R-:W-:Y:S01]  /*0c70*/  @!P6 IMAD.MOV R6, RZ, RZ, -R6 ;  /* 0x000000ffff06e224 */ /* 0x000fe200078e0a06 */
[C---:B------:R-:W-:Y:S01]  /*0c80*/  ISETP.GT.U32.AND P6, PT, R25.reuse, R7, PT ;  /* 0x000000071900720c */ /* 0x040fe20003fc4070 */
[----:B------:R-:W-:Y:S01]  /*0c90*/  IMAD R8, R25, R12, R11 ;  /* 0x0000000c19087224 */ /* 0x000fe200078e020b */
[----:B------:R-:W-:-:S02]  /*0ca0*/  SEL R26, R5, R0, !P3 ;  /* 0x00000000051a7207 */ /* 0x000fc40005800000 */
[----:B------:R-:W-:Y:S02]  /*0cb0*/  SEL R5, R5, R6, !P3 ;  /* 0x0000000605057207 */ /* 0x000fe40005800000 */
[----:B------:R-:W-:Y:S02]  /*0cc0*/  ISETP.GT.U32.AND P3, PT, R25, R8, PT ;  /* 0x000000081900720c */ /* 0x000fe40003f64070 */
[----:B------:R-:W-:Y:S01]  /*0cd0*/  ISETP.GE.AND P2, PT, R9, RZ, PT ;  /* 0x000000ff0900720c */ /* 0x000fe20003f46270 */
[----:B------:R-:W-:Y:S01]  /*0ce0*/  IMAD R5, R5, UR5, RZ ;  /* 0x0000000505057c24 */ /* 0x000fe2000f8e02ff */
[----:B------:R-:W-:Y:S02]  /*0cf0*/  IABS R9, R9 ;  /* 0x0000000900097213 */ /* 0x000fe40000000000 */
[----:B------:R-:W-:Y:S01]  /*0d00*/  LOP3.LUT R10, R27, 0x16, RZ, 0xfc, !PT ;  /* 0x000000161b0a7812 */ /* 0x000fe200078efcff */
[----:B------:R-:W-:Y:S01]  /*0d10*/  @!P6 IMAD.IADD R7, R7, 0x1, -R25 ;  /* 0x000000010707e824 */ /* 0x000fe200078e0a19 */
[----:B------:R-:W-:Y:S01]  /*0d20*/  IABS R2, R2 ;  /* 0x0000000200027213 */ /* 0x000fe20000000000 */
[----:B------:R-:W-:Y:S01]  /*0d30*/  IMAD.HI.U32 R0, R4, R9, RZ ;  /* 0x0000000904007227 */ /* 0x000fe200078e00ff */
[----:B------:R-:W-:-:S02]  /*0d40*/  ISETP.GE.AND P4, PT, R10, RZ, PT ;  /* 0x000000ff0a00720c */ /* 0x000fc40003f86270 */
[C---:B------:R-:W-:Y:S01]  /*0d50*/  ISETP.GT.U32.AND P6, PT, R25.reuse, R7, PT ;  /* 0x000000071900720c */ /* 0x040fe20003fc4070 */
[----:B------:R-:W-:Y:S01]  /*0d60*/  @!P3 IMAD.IADD R8, R8, 0x1, -R25 ;  /* 0x000000010808b824 */ /* 0x000fe200078e0a19 */
[----:B------:R-:W-:Y:S01]  /*0d70*/  IABS R11, R10 ;  /* 0x0000000a000b7213 */ /* 0x000fe20000000000 */
[----:B------:R-:W-:Y:S01]  /*0d80*/  IMAD.MOV.U32 R10, RZ, RZ, R2 ;  /* 0x000000ffff0a7224 */ /* 0x000fe200078e0002 */
[----:B------:R-:W-:Y:S01]  /*0d90*/  IABS R12, R28 ;  /* 0x0000001c000c7213 */ /* 0x000fe20000000000 */
[----:B------:R-:W-:Y:S01]  /*0da0*/  IMAD.MOV R0, RZ, RZ, -R0 ;  /* 0x000000ffff007224 */ /* 0x000fe200078e0a00 */
[----:B------:R-:W-:Y:S01]  /*0db0*/  ISETP.GT.U32.AND P3, PT, R25, R8, PT ;  /* 0x000000081900720c */ /* 0x000fe20003f64070 */
[----:B------:R-:W-:Y:S01]  /*0dc0*/  IMAD.HI.U32 R2, R4, R10, RZ ;  /* 0x0000000a04027227 */ /* 0x000fe200078e00ff */
[C---:B------:R-:W-:Y:S02]  /*0dd0*/  LOP3.LUT R32, R27.reuse, 0xe, RZ, 0xfc, !PT ;  /* 0x0000000e1b207812 */ /* 0x040fe400078efcff */
[----:B------:R-:W-:Y:S01]  /*0de0*/  LOP3.LUT R33, R27, 0xc, RZ, 0xfc, !PT ;  /* 0x0000000c1b217812 */ /* 0x000fe200078efcff */
[----:B------:R-:W-:Y:S01]  /*0df0*/  IMAD R0, R25, R0, R9 ;  /* 0x0000000019007224 */ /* 0x000fe200078e0209 */
[----:B------:R-:W-:Y:S01]  /*0e00*/  IABS R15, R32 ;  /* 0x00000020000f7213 */ /* 0x000fe20000000000 */
[----:B------:R-:W-:Y:S01]  /*0e10*/  IMAD.MOV R2, RZ, RZ, -R2 ;  /* 0x000000ffff027224 */ /* 0x000fe200078e0a02 */
[----:B0-----:R-:W-:Y:S01]  /*0e20*/  IABS R16, R33 ;  /* 0x0000002100107213 */ /* 0x001fe20000000000 */
[--C-:B------:R-:W-:Y:S01]  /*0e30*/  @!P6 IMAD.IADD R7, R7, 0x1, -R25.reuse ;  /* 0x000000010707e824 */ /* 0x100fe200078e0a19 */
[C---:B------:R-:W-:Y:S01]  /*0e40*/  ISETP.GT.U32.AND P6, PT, R25.reuse, R0, PT ;  /* 0x000000001900720c */ /* 0x040fe20003fc4070 */
[----:B------:R-:W-:Y:S01]  /*0e50*/  IMAD R2, R25, R2, R10 ;  /* 0x0000000219027224 */ /* 0x000fe200078e020a */
[C---:B------:R-:W-:Y:S01]  /*0e60*/  LOP3.LUT R34, R27.reuse, 0xa, RZ, 0xfc, !PT ;  /* 0x0000000a1b227812 */ /* 0x040fe200078efcff */
[----:B------:R-:W-:Y:S01]  /*0e70*/  @!P3 IMAD.IADD R8, R8, 0x1, -R25 ;  /* 0x000000010808b824 */ /* 0x000fe200078e0a19 */
[----:B------:R-:W-:Y:S01]  /*0e80*/  LOP3.LUT R37, R27, 0x4, RZ, 0xfc, !PT ;  /* 0x000000041b257812 */ /* 0x000fe200078efcff */
[----:B------:R-:W-:Y:S01]  /*0e90*/  IMAD.HI.U32 R6, R4, R11, RZ ;  /* 0x0000000b04067227 */ /* 0x000fe200078e00ff */
[----:B------:R-:W-:-:S02]  /*0ea0*/  ISETP.GT.U32.AND P3, PT, R25, R2, PT ;  /* 0x000000021900720c */ /* 0x000fc40003f64070 */
[----:B------:R-:W-:Y:S01]  /*0eb0*/  IABS R17, R34 ;  /* 0x0000002200117213 */ /* 0x000fe20000000000 */
[----:B------:R-:W-:Y:S01]  /*0ec0*/  IMAD.MOV R6, RZ, RZ, -R6 ;  /* 0x000000ffff067224 */ /* 0x000fe200078e0a06 */
[----:B------:R-:W-:Y:S01]  /*0ed0*/  LOP3.LUT R35, R27, 0x8, RZ, 0xfc, !PT ;  /* 0x000000081b237812 */ /* 0x000fe200078efcff */
[----:B------:R-:W-:Y:S01]  /*0ee0*/  IMAD.HI.U32 R9, R4, R12, RZ ;  /* 0x0000000c04097227 */ /* 0x000fe200078e00ff */
[----:B------:R-:W-:Y:S02]  /*0ef0*/  IABS R21, R37 ;  /* 0x0000002500157213 */ /* 0x000fe40000000000 */
[----:B------:R-:W-:Y:S01]  /*0f00*/  IABS R19, R35 ;  /* 0x0000002300137213 */ /* 0x000fe20000000000 */
[----:B------:R-:W-:Y:S01]  /*0f10*/  @!P6 IMAD.IADD R0, R0, 0x1, -R25 ;  /* 0x000000010000e824 */ /* 0x000fe200078e0a19 */
[----:B------:R-:W-:Y:S01]  /*0f20*/  IABS R24, R27 ;  /* 0x0000001b00187213 */ /* 0x000fe20000000000 */
[----:B------:R-:W-:Y:S01]  /*0f30*/  IMAD R6, R25, R6, R11 ;  /* 0x0000000619067224 */ /* 0x000fe200078e020b */
[----:B------:R-:W-:Y:S01]  /*0f40*/  LOP3.LUT R36, R27, 0x6, RZ, 0xfc, !PT ;  /* 0x000000061b247812 */ /* 0x000fe200078efcff */
[----:B------:R-:W-:Y:S01]  /*0f50*/  @!P3 IMAD.IADD R2, R2, 0x1, -R25 ;  /* 0x000000010202b824 */ /* 0x000fe200078e0a19 */
[C---:B------:R-:W-:Y:S01]  /*0f60*/  ISETP.GT.U32.AND P6, PT, R25.reuse, R0, PT ;  /* 0x000000001900720c */ /* 0x040fe20003fc4070 */
[----:B------:R-:W-:Y:S01]  /*0f70*/  IMAD.MOV R9, RZ, RZ, -R9 ;  /* 0x000000ffff097224 */ /* 0x000fe200078e0a09 */
[----:B------:R-:W-:Y:S01]  /*0f80*/  IABS R20, R36 ;  /* 0x0000002400147213 */ /* 0x000fe20000000000 */
[----:B------:R-:W-:Y:S01]  /*0f90*/  IMAD.HI.U32 R11, R4, R14, RZ ;  /* 0x0000000e040b7227 */ /* 0x000fe200078e00ff */
[----:B------:R-:W-:-:S02]  /*0fa0*/  ISETP.GT.U32.AND P3, PT, R25, R2, PT ;  /* 0x000000021900720c */ /* 0x000fc40003f64070 */
[----:B------:R-:W-:Y:S01]  /*0fb0*/  LOP3.LUT R38, R27, 0x2, RZ, 0xfc, !PT ;  /* 0x000000021b267812 */ /* 0x000fe200078efcff */
[----:B------:R-:W-:Y:S02]  /*0fc0*/  IMAD R10, R25, R9, R12 ;  /* 0x00000009190a7224 */ /* 0x000fe400078e020c */
[----:B------:R-:W-:-:S04]  /*0fd0*/  IMAD.HI.U32 R9, R4, R13, RZ ;  /* 0x0000000d04097227 */ /* 0x000fc800078e00ff */
[----:B------:R-:W-:Y:S01]  /*0fe0*/  @!P6 IMAD.IADD R0, R0, 0x1, -R25 ;  /* 0x000000010000e824 */ /* 0x000fe200078e0a19 */
[C---:B------:R-:W-:Y:S01]  /*0ff0*/  ISETP.GT.U32.AND P6, PT, R25.reuse, R6, PT ;  /* 0x000000061900720c */ /* 0x040fe20003fc4070 */
[----:B------:R-:W-:Y:S02]  /*1000*/  IMAD.MOV R12, RZ, RZ, -R9 ;  /* 0x000000ffff0c7224 */ /* 0x000fe400078e0a09 */
[----:B------:R-:W-:Y:S01]  /*1010*/  @!P3 IMAD.IADD R2, R2, 0x1, -R25 ;  /* 0x000000010202b824 */ /* 0x000fe200078e0a19 */
[C---:B------:R-:W-:Y:S01]  /*1020*/  ISETP.GT.U32.AND P3, PT, R25.reuse, R10, PT ;  /* 0x0000000a1900720c */ /* 0x040fe20003f64070 */
[----:B------:R-:W-:Y:S02]  /*1030*/  IMAD R12, R25, R12, R13 ;  /* 0x0000000c190c7224 */ /* 0x000fe400078e020d */
[----:B------:R-:W-:Y:S02]  /*1040*/  IMAD.MOV R11, RZ, RZ, -R11 ;  /* 0x000000ffff0b7224 */ /* 0x000fe400078e0a0b */
[----:B------:R-:W-:-:S04]  /*1050*/  IMAD.HI.U32 R9, R4, R15, RZ ;  /* 0x0000000f04097227 */ /* 0x000fc800078e00ff */
[----:B------:R-:W-:Y:S01]  /*1060*/  @!P6 IMAD.IADD R6, R6, 0x1, -R25 ;  /* 0x000000010606e824 */ /* 0x000fe200078e0a19 */
[C---:B------:R-:W-:Y:S01]  /*1070*/  ISETP.GT.U32.AND P6, PT, R25.reuse, R12, PT ;  /* 0x0000000c1900720c */ /* 0x040fe20003fc4070 */
[----:B------:R-:W-:Y:S02]  /*1080*/  IMAD.MOV.U32 R13, RZ, RZ, R16 ;  /* 0x000000ffff0d7224 */ /* 0x000fe400078e0010 */
[----:B------:R-:W-:Y:S02]  /*1090*/  IMAD R14, R25, R11, R14 ;  /* 0x0000000b190e7224 */ /* 0x000fe400078e020e */
[----:B------:R-:W-:Y:S02]  /*10a0*/  IMAD.MOV R16, RZ, RZ, -R9 ;  /* 0x000000ffff107224 */ /* 0x000fe400078e0a09 */
[----:B------:R-:W-:-:S04]  /*10b0*/  IMAD.HI.U32 R9, R4, R13, RZ ;  /* 0x0000000d04097227 */ /* 0x000fc800078e00ff */
[----:B------:R-:W-:Y:S01]  /*10c0*/  @!P3 IMAD.IADD R10, R10, 0x1, -R25 ;  /* 0x000000010a0ab824 */ /* 0x000fe200078e0a19 */
[C---:B------:R-:W-:Y:S01]  /*10d0*/  ISETP.GT.U32.AND P3, PT, R25.reuse, R14, PT ;  /* 0x0000000e1900720c */ /* 0x040fe20003f64070 */
[----:B------:R-:W-:Y:S02]  /*10e0*/  IMAD R15, R25, R16, R15 ;  /* 0x00000010190f7224 */ /* 0x000fe400078e020f */
[----:B------:R-:W-:Y:S02]  /*10f0*/  IMAD.MOV R16, RZ, RZ, -R9 ;  /* 0x000000ffff107224 */ /* 0x000fe400078e0a09 */
[----:B------:R-:W-:-:S04]  /*1100*/  IMAD.HI.U32 R9, R4, R17, RZ ;  /* 0x0000001104097227 */ /* 0x000fc800078e00ff */
[----:B------:R-:W-:Y:S02]  /*1110*/  IMAD R16, R25, R16, R13 ;  /* 0x0000001019107224 */ /* 0x000fe400078e020d */
[----:B------:R-:W-:-:S04]  /*1120*/  IMAD.HI.U32 R13, R4, R21, RZ ;  /* 0x00000015040d7227 */ /* 0x000fc800078e00ff */
[----:B------:R-:W-:Y:S01]  /*1130*/  @!P6 IMAD.IADD R12, R12, 0x1, -R25 ;  /* 0x000000010c0ce824 */ /* 0x000fe200078e0a19 */
[----:B------:R-:W-:Y:S01]  /*1140*/  ISETP.GT.U32.AND P6, PT, R25, R15, PT ;  /* 0x0000000f1900720c */ /* 0x000fe20003fc4070 */
[----:B------:R-:W-:Y:S02]  /*1150*/  IMAD.MOV R18, RZ, RZ, -R9 ;  /* 0x000000ffff127224 */ /* 0x000fe400078e0a09 */
[----:B------:R-:W-:-:S04]  /*1160*/  IMAD.HI.U32 R9, R4, R19, RZ ;  /* 0x0000001304097227 */ /* 0x000fc800078e00ff */
[----:B------:R-:W-:Y:S02]  /*1170*/  IMAD.MOV R22, RZ, RZ, -R13 ;  /* 0x000000ffff167224 */ /* 0x000fe400078e0a0d */
[----:B------:R-:W-:Y:S02]  /*1180*/  IMAD.MOV.U32 R13, RZ, RZ, R24 ;  /* 0x000000ffff0d7224 */ /* 0x000fe400078e0018 */
[----:B------:R-:W-:Y:S01]  /*1190*/  @!P3 IMAD.IADD R14, R14, 0x1, -R25 ;  /* 0x000000010e0eb824 */ /* 0x000fe200078e0a19 */
[C---:B------:R-:W-:Y:S01]  /*11a0*/  ISETP.GT.U32.AND P3, PT, R25.reuse, R16, PT ;  /* 0x000000101900720c */ /* 0x040fe20003f64070 */
[----:B------:R-:W-:Y:S02]  /*11b0*/  IMAD R17, R25, R18, R17 ;  /* 0x0000001219117224 */ /* 0x000fe400078e0211 */
[----:B------:R-:W-:Y:S02]  /*11c0*/  IMAD.MOV R18, RZ, RZ, -R9 ;  /* 0x000000ffff127224 */ /* 0x000fe400078e0a09 */
[----:B------:R-:W-:-:S04]  /*11d0*/  IMAD.HI.U32 R9, R4, R13, RZ ;  /* 0x0000000d04097227 */ /* 0x000fc800078e00ff */
[----:B------:R-:W-:Y:S01]  /*11e0*/  @!P5 IMAD.MOV R8, RZ, RZ, -R8 ;  /* 0x000000ffff08d224 */ /* 0x000fe200078e0a08 */
[----:B------:R-:W-:Y:S01]  /*11f0*/  ISETP.GT.U32.AND P5, PT, R25, R12, PT ;  /* 0x0000000c1900720c */ /* 0x000fe20003fa4070 */
[----:B------:R-:W-:Y:S02]  /*1200*/  IMAD.MOV R24, RZ, RZ, -R9 ;  /* 0x000000ffff187224 */ /* 0x000fe400078e0a09 */
[----:B------:R-:W-:-:S04]  /*1210*/  IMAD.HI.U32 R11, R4, R20, RZ ;  /* 0x00000014040b7227 */ /* 0x000fc800078e00ff */
[----:B------:R-:W-:Y:S01]  /*1220*/  @!P6 IMAD.IADD R15, R15, 0x1, -R25 ;  /* 0x000000010f0fe824 */ /* 0x000fe200078e0a19 */
[----:B------:R-:W-:Y:S01]  /*1230*/  ISETP.GT.U32.AND P6, PT, R25, R10, PT ;  /* 0x0000000a1900720c */ /* 0x000fe20003fc4070 */
[----:B------:R-:W-:Y:S01]  /*1240*/  IMAD.MOV.U32 R9, RZ, RZ, R0 ;  /* 0x000000ffff097224 */ /* 0x000fe200078e0000 */
[----:B------:R-:W-:Y:S01]  /*1250*/  LOP3.LUT R0, R23, 0x40, RZ, 0xc0, !PT ;  /* 0x0000004017007812 */ /* 0x000fe200078ec0ff */
[----:B------:R-:W-:Y:S01]  /*1260*/  @!P0 IMAD.MOV R7, RZ, RZ, -R7 ;  /* 0x000000ffff078224 */ /* 0x000fe200078e0a07 */
[C---:B------:R-:W-:Y:S01]  /*1270*/  ISETP.GT.U32.AND P0, PT, R25.reuse, R6, PT ;  /* 0x000000061900720c */ /* 0x040fe20003f04070 */
[----:B------:R-:W-:Y:S02]  /*1280*/  IMAD.MOV R11, RZ, RZ, -R11 ;  /* 0x000000ffff0b7224 */ /* 0x000fe400078e0a0b */
[----:B------:R-:W-:Y:S01]  /*1290*/  @!P2 IMAD.MOV R9, RZ, RZ, -R9 ;  /* 0x000000ffff09a224 */ /* 0x000fe200078e0a09 */
[----:B------:R-:W-:Y:S01]  /*12a0*/  ISETP.GT.U32.AND P2, PT, R25, R14, PT ;  /* 0x0000000e1900720c */ /* 0x000fe20003f44070 */
[----:B------:R-:W-:-:S02]  /*12b0*/  @!P3 IMAD.IADD R16, R16, 0x1, -R25 ;  /* 0x000000011010b824 */ /* 0x000fc400078e0a19 */
[C---:B------:R-:W-:Y:S02]  /*12c0*/  IMAD R18, R25.reuse, R18, R19 ;  /* 0x0000001219127224 */ /* 0x040fe400078e0213 */
[C---:B------:R-:W-:Y:S01]  /*12d0*/  IMAD R19, R25.reuse, R11, R20 ;  /* 0x0000000b19137224 */ /* 0x040fe200078e0214 */
[C---:B------:R-:W-:Y:S01]  /*12e0*/  ISETP.GT.U32.AND P3, PT, R25.reuse, R16, PT ;  /* 0x000000101900720c */ /* 0x040fe20003f64070 */
[----:B------:R-:W-:Y:S01]  /*12f0*/  IMAD.MOV.U32 R11, RZ, RZ, R2 ;  /* 0x000000ffff0b7224 */ /* 0x000fe200078e0002 */
[----:B------:R-:W-:Y:S01]  /*1300*/  SHF.R.S32.HI R2, RZ, 0x6, R23 ;  /* 0x00000006ff027819 */ /* 0x000fe20000011417 */
[C---:B------:R-:W-:Y:S01]  /*1310*/  IMAD R20, R25.reuse, R22, R21 ;  /* 0x0000001619147224 */ /* 0x040fe200078e0215 */
[----:B------:R-:W-:Y:S01]  /*1320*/  IABS R22, R38 ;  /* 0x0000002600167213 */ /* 0x000fe20000000000 */
[----:B------:R-:W-:Y:S01]  /*1330*/  @!P5 IMAD.IADD R12, R12, 0x1, -R25 ;  /* 0x000000010c0cd824 */ /* 0x000fe200078e0a19 */
[C---:B------:R-:W-:Y:S01]  /*1340*/  ISETP.GT.U32.AND P5, PT, R25.reuse, R19, PT ;  /* 0x000000131900720c */ /* 0x040fe20003fa4070 */
[----:B------:R-:W-:Y:S01]  /*1350*/  @!P1 IMAD.MOV R11, RZ, RZ, -R11 ;  /* 0x000000ffff0b9224 */ /* 0x000fe200078e0a0b */
[C---:B------:R-:W-:Y:S01]  /*1360*/  ISETP.GT.U32.AND P1, PT, R25.reuse, R15, PT ;  /* 0x0000000f1900720c */ /* 0x040fe20003f24070 */
[C---:B------:R-:W-:Y:S01]  /*1370*/  IMAD R21, R25.reuse, R24, R13 ;  /* 0x0000001819157224 */ /* 0x040fe200078e020d */
[----:B------:R-:W-:Y:S01]  /*1380*/  SGXT R2, R2, 0x1 ;  /* 0x000000010202781a */ /* 0x000fe20000000200 */
[----:B------:R-:W-:Y:S01]  /*1390*/  @!P6 IMAD.IADD R10, R10, 0x1, -R25 ;  /* 0x000000010a0ae824 */ /* 0x000fe200078e0a19 */
[----:B------:R-:W-:Y:S01]  /*13a0*/  ISETP.GT.U32.AND P6, PT, R25, R18, PT ;  /* 0x000000121900720c */ /* 0x000fe20003fc4070 */
[----:B------:R-:W-:-:S04]  /*13b0*/  IMAD.HI.U32 R4, R4, R22, RZ ;  /* 0x0000001604047227 */ /* 0x000fc800078e00ff */
[--C-:B------:R-:W-:Y:S01]  /*13c0*/  @!P0 IMAD.IADD R6, R6, 0x1, -R25.reuse ;  /* 0x0000000106068824 */ /* 0x100fe200078e0a19 */
[C---:B------:R-:W-:Y:S01]  /*13d0*/  ISETP.GT.U32.AND P0, PT, R25.reuse, R17, PT ;  /* 0x000000111900720c */ /* 0x040fe20003f04070 */
[--C-:B------:R-:W-:Y:S01]  /*13e0*/  @!P2 IMAD.IADD R14, R14, 0x1, -R25.reuse ;  /* 0x000000010e0ea824 */ /* 0x100fe200078e0a19 */
[C---:B------:R-:W-:Y:S01]  /*13f0*/  ISETP.GT.U32.AND P2, PT, R25.reuse, R21, PT ;  /* 0x000000151900720c */ /* 0x040fe20003f44070 */
[----:B------:R-:W-:Y:S02]  /*1400*/  IMAD.MOV R4, RZ, RZ, -R4 ;  /* 0x000000ffff047224 */ /* 0x000fe400078e0a04 */
[--C-:B------:R-:W-:Y:S01]  /*1410*/  @!P3 IMAD.IADD R16, R16, 0x1, -R25.reuse ;  /* 0x000000011010b824 */ /* 0x100fe200078e0a19 */
[C---:B------:R-:W-:Y:S01]  /*1420*/  ISETP.GT.U32.AND P3, PT, R25.reuse, R20, PT ;  /* 0x000000141900720c */ /* 0x040fe20003f64070 */
[----:B------:R-:W-:Y:S02]  /*1430*/  IMAD R22, R25, R4, R22 ;  /* 0x0000000419167224 */ /* 0x000fe400078e0216 */
[--C-:B------:R-:W-:Y:S01]  /*1440*/  @!P5 IMAD.IADD R19, R19, 0x1, -R25.reuse ;  /* 0x000000011313d824 */ /* 0x100fe200078e0a19 */
[----:B------:R-:W-:Y:S01]  /*1450*/  ISETP.GE.AND P5, PT, R30, RZ, PT ;  /* 0x000000ff1e00720c */ /* 0x000fe20003fa6270 */
[--C-:B------:R-:W-:Y:S01]  /*1460*/  @!P1 IMAD.IADD R15, R15, 0x1, -R25.reuse ;  /* 0x000000010f0f9824 */ /* 0x100fe200078e0a19 */
[----:B------:R-:W-:Y:S01]  /*1470*/  ISETP.GE.AND P1, PT, R28, RZ, PT ;  /* 0x000000ff1c00720c */ /* 0x000fe20003f26270 */
[--C-:B------:R-:W-:Y:S01]  /*1480*/  @!P6 IMAD.IADD R18, R18, 0x1, -R25.reuse ;  /* 0x000000011212e824 */ /* 0x100fe200078e0a19 */
[----:B------:R-:W-:Y:S01]  /*1490*/  ISETP.GT.U32.AND P6, PT, R25, R22, PT ;  /* 0x000000161900720c */ /* 0x000fe20003fc4070 */
[--C-:B------:R-:W-:Y:S01]  /*14a0*/  @!P0 IMAD.IADD R17, R17, 0x1, -R25.reuse ;  /* 0x0000000111118824 */ /* 0x100fe200078e0a19 */
[----:B------:R-:W-:Y:S01]  /*14b0*/  ISETP.GE.AND P0, PT, R29, RZ, PT ;  /* 0x000000ff1d00720c */ /* 0x000fe20003f06270 */
[--C-:B------:R-:W-:Y:S01]  /*14c0*/  @!P2 IMAD.IADD R21, R21, 0x1, -R25.reuse ;  /* 0x000000011515a824 */ /* 0x100fe200078e0a19 */
[----:B------:R-:W-:Y:S01]  /*14d0*/  ISETP.GE.AND P2, PT, R32, RZ, PT ;  /* 0x000000ff2000720c */ /* 0x000fe20003f46270 */
[--C-:B------:R-:W-:Y:S01]  /*14e0*/  @!P3 IMAD.IADD R20, R20, 0x1, -R25.reuse ;  /* 0x000000011414b824 */ /* 0x100fe200078e0a19 */
[----:B------:R-:W-:Y:S01]  /*14f0*/  ISETP.GE.AND P3, PT, R33, RZ, PT ;  /* 0x000000ff2100720c */ /* 0x000fe20003f66270 */
[----:B------:R-:W-:Y:S01]  /*1500*/  IMAD.MOV.U32 R13, RZ, RZ, R6 ;  /* 0x000000ffff0d7224 */ /* 0x000fe200078e0006 */
[----:B------:R-:W0:Y:S01]  /*1510*/  LDC R30, c[0x0][0x238] ;  /* 0x00008e00ff1e7b82 */ /* 0x000e220000000800 */
[----:B------:R-:W-:Y:S01]  /*1520*/  @!P5 IMAD.MOV R14, RZ, RZ, -R14 ;  /* 0x000000ffff0ed224 */ /* 0x000fe200078e0a0e */
[C---:B------:R-:W-:Y:S01]  /*1530*/  ISETP.GT.U32.AND P5, PT, R25.reuse, R21, PT ;  /* 0x000000151900720c */ /* 0x040fe20003fa4070 */
[----:B------:R-:W-:Y:S01]  /*1540*/  @!P1 IMAD.MOV R10, RZ, RZ, -R10 ;  /* 0x000000ffff0a9224 */ /* 0x000fe200078e0a0a */
[C---:B------:R-:W-:Y:S01]  /*1550*/  ISETP.GT.U32.AND P1, PT, R25.reuse, R18, PT ;  /* 0x000000121900720c */ /* 0x040fe20003f24070 */
[----:B------:R-:W-:Y:S01]  /*1560*/  @!P6 IMAD.IADD R22, R22, 0x1, -R25 ;  /* 0x000000011616e824 */ /* 0x000fe200078e0a19 */
[C---:B------:R-:W-:Y:S01]  /*1570*/  ISETP.GT.U32.AND P6, PT, R25.reuse, R20, PT ;  /* 0x000000141900720c */ /* 0x040fe20003fc4070 */
[----:B------:R-:W-:Y:S01]  /*1580*/  @!P0 IMAD.MOV R12, RZ, RZ, -R12 ;  /* 0x000000ffff0c8224 */ /* 0x000fe200078e0a0c */
[C---:B------:R-:W-:Y:S01]  /*1590*/  ISETP.GT.U32.AND P0, PT, R25.reuse, R19, PT ;  /* 0x000000131900720c */ /* 0x040fe20003f04070 */
[----:B------:R-:W-:Y:S01]  /*15a0*/  @!P4 IMAD.MOV R13, RZ, RZ, -R13 ;  /* 0x000000ffff0dc224 */ /* 0x000fe200078e0a0d */
[C---:B------:R-:W-:Y:S01]  /*15b0*/  ISETP.GT.U32.AND P4, PT, R25.reuse, R17, PT ;  /* 0x000000111900720c */ /* 0x040fe20003f84070 */
[----:B------:R-:W-:Y:S01]  /*15c0*/  @!P2 IMAD.MOV R15, RZ, RZ, -R15 ;  /* 0x000000ffff0fa224 */ /* 0x000fe200078e0a0f */
[----:B------:R-:W-:Y:S01]  /*15d0*/  ISETP.GT.U32.AND P2, PT, R25, R22, PT ;  /* 0x000000161900720c */ /* 0x000fe20003f44070 */
[----:B------:R-:W-:Y:S01]  /*15e0*/  @!P3 IMAD.MOV R16, RZ, RZ, -R16 ;  /* 0x000000ffff10b224 */ /* 0x000fe200078e0a10 */
[----:B------:R-:W-:Y:S01]  /*15f0*/  ISETP.GE.AND P3, PT, R34, RZ, PT ;  /* 0x000000ff2200720c */ /* 0x000fe20003f66270 */
[--C-:B------:R-:W-:Y:S01]  /*1600*/  @!P5 IMAD.IADD R21, R21, 0x1, -R25.reuse ;  /* 0x000000011515d824 */ /* 0x100fe200078e0a19 */
        /* <DEDUP_REMOVED lines=9> */
[----:B------:R-:W-:Y:S01]  /*16a0*/  IMAD.SHL.U32 R23, R88, 0x2, RZ ;  /* 0x0000000258177824 */ /* 0x000fe200078e00ff */
[----:B------:R-:W-:Y:S01]  /*16b0*/  LOP3.LUT R6, RZ, R3, RZ, 0x33, !PT ;  /* 0x00000003ff067212 */ /* 0x000fe200078e33ff */
[----:B------:R-:W-:Y:S01]  /*16c0*/  @!P2 IMAD.IADD R22, R22, 0x1, -R25 ;  /* 0x000000011616a824 */ /* 0x000fe200078e0a19 */
[----:B------:R-:W-:Y:S01]  /*16d0*/  ISETP.NE.AND P2, PT, R3, RZ, PT ;  /* 0x000000ff0300720c */ /* 0x000fe20003f45270 */
[----:B------:R-:W-:Y:S01]  /*16e0*/  IMAD.MOV.U32 R25, RZ, RZ, R21 ;  /* 0x000000ffff197224 */ /* 0x000fe200078e0015 */
[----:B------:R-:W-:Y:S01]  /*16f0*/  LOP3.LUT R2, R23, 0x90, R2, 0x78, !PT ;  /* 0x0000009017027812 */ /* 0x000fe200078e7802 */
[----:B------:R-:W-:Y:S01]  /*1700*/  IMAD.MOV.U32 R21, RZ, RZ, R20 ;  /* 0x000000ffff157224 */ /* 0x000fe200078e0014 */
[----:B------:R-:W-:Y:S01]  /*1710*/  SEL R9, R6, R9, !P2 ;  /* 0x0000000906097207 */ /* 0x000fe20005000000 */
[----:B------:R-:W-:Y:S01]  /*1720*/  IMAD R0, R0, 0x80, R23 ;  /* 0x0000008000007824 */ /* 0x000fe200078e0217 */
[----:B------:R-:W-:Y:S01]  /*1730*/  SEL R7, R6, R7, !P2 ;  /* 0x0000000706077207 */ /* 0x000fe20005000000 */
[----:B------:R-:W-:Y:S01]  /*1740*/  IMAD R4, R88, UR60, RZ ;  /* 0x0000003c58047c24 */ /* 0x000fe2000f8e02ff */
[C---:B------:R-:W-:Y:S01]  /*1750*/  SEL R13, R6.reuse, R13, !P2 ;  /* 0x0000000d060d7207 */ /* 0x040fe20005000000 */
[----:B------:R-:W-:Y:S01]  /*1760*/  IMAD.MOV.U32 R23, RZ, RZ, R22 ;  /* 0x000000ffff177224 */ /* 0x000fe200078e0016 */
[----:B------:R-:W-:Y:S01]  /*1770*/  SEL R15, R6, R15, !P2 ;  /* 0x0000000f060f7207 */ /* 0x000fe20005000000 */
[----:B------:R-:W-:Y:S01]  /*1780*/  IMAD R3, R26, UR5, RZ ;  /* 0x000000051a037c24 */ /* 0x000fe2000f8e02ff */
[----:B------:R-:W-:Y:S01]  /*1790*/  ULDC UR5, c[0x0][0x240] ;  /* 0x0000900000057ab9 */ /* 0x000fe20000000800 */
[----:B------:R-:W-:Y:S01]  /*17a0*/  @!P5 IMAD.MOV R21, RZ, RZ, -R21 ;  /* 0x000000ffff15d224 */ /* 0x000fe200078e0a15 */
[----:B------:R-:W-:Y:S01]  /*17b0*/  SEL R12, R6, R12, !P2 ;  /* 0x0000000c060c7207 */ /* 0x000fe20005000000 */
[----:B------:R-:W-:Y:S01]  /*17c0*/  @!P3 IMAD.MOV R17, RZ, RZ, -R17 ;  /* 0x000000ffff11b224 */ /* 0x000fe200078e0a11 */
[----:B------:R-:W-:Y:S01]  /*17d0*/  LEA R32, P3, R4, UR10, 0x1 ;  /* 0x0000000a04207c11 */ /* 0x000fe2000f8608ff */
[----:B------:R-:W-:Y:S01]  /*17e0*/  @!P1 IMAD.MOV R18, RZ, RZ, -R18 ;  /* 0x000000ffff129224 */ /* 0x000fe200078e0a12 */
[----:B------:R-:W-:Y:S01]  /*17f0*/  LEA R158, P1, R5, UR8, 0x1 ;  /* 0x00000008059e7c11 */ /* 0x000fe2000f8208ff */
[----:B------:R-:W-:Y:S01]  /*1800*/  @!P6 IMAD.MOV R23, RZ, RZ, -R23 ;  /* 0x000000ffff17e224 */ /* 0x000fe200078e0a17 */
[C---:B------:R-:W-:Y:S01]  /*1810*/  SEL R16, R6.reuse, R16, !P2 ;  /* 0x0000001006107207 */ /* 0x040fe20005000000 */
[----:B------:R-:W-:Y:S01]  /*1820*/  IMAD R9, R9, UR5, RZ ;  /* 0x0000000509097c24 */ /* 0x000fe2000f8e02ff */
[C---:B------:R-:W-:Y:S01]  /*1830*/  SEL R22, R6.reuse, R21, !P2 ;  /* 0x0000001506167207 */ /* 0x040fe20005000000 */
[----:B------:R-:W-:Y:S01]  /*1840*/  @!P0 IMAD.MOV R19, RZ, RZ, -R19 ;  /* 0x000000ffff138224 */ /* 0x000fe200078e0a13 */
[----:B------:R-:W-:Y:S01]  /*1850*/  LEA R156, P0, R3, UR8, 0x1 ;  /* 0x00000008039c7c11 */ /* 0x000fe2000f8008ff */
[----:B------:R-:W-:Y:S01]  /*1860*/  @!P4 IMAD.MOV R25, RZ, RZ, -R25 ;  /* 0x000000ffff19c224 */ /* 0x000fe200078e0a19 */
[C---:B------:R-:W-:Y:S01]  /*1870*/  SEL R14, R6.reuse, R14, !P2 ;  /* 0x0000000e060e7207 */ /* 0x040fe20005000000 */
[----:B------:R-:W-:Y:S01]  /*1880*/  IMAD R7, R7, UR5, RZ ;  /* 0x0000000507077c24 */ /* 0x000fe2000f8e02ff */
[C---:B------:R-:W-:Y:S01]  /*1890*/  SEL R17, R6.reuse, R17, !P2 ;  /* 0x0000001106117207 */ /* 0x040fe20005000000 */
[----:B------:R-:W-:Y:S01]  /*18a0*/  IMAD R13, R13, UR5, RZ ;  /* 0x000000050d0d7c24 */ /* 0x000fe2000f8e02ff */
[----:B------:R-:W-:Y:S01]  /*18b0*/  LEA.HI.X.SX32 R159, R5, UR9, 0x1, P1 ;  /* 0x00000009059f7c11 */ /* 0x000fe200088f0eff */
[----:B------:R-:W-:Y:S01]  /*18c0*/  IMAD R15, R15, UR5, RZ ;  /* 0x000000050f0f7c24 */ /* 0x000fe2000f8e02ff */
[----:B------:R-:W-:Y:S01]  /*18d0*/  SEL R24, R6, R23, !P2 ;  /* 0x0000001706187207 */ /* 0x000fe20005000000 */
[----:B------:R-:W-:Y:S01]  /*18e0*/  IMAD R5, R12, UR5, RZ ;  /* 0x000000050c057c24 */ /* 0x000fe2000f8e02ff */
[----:B------:R-:W-:Y:S01]  /*18f0*/  LEA.HI.X.SX32 R34, R4, UR11, 0x1, P3 ;  /* 0x0000000b04227c11 */ /* 0x000fe200098f0eff */
[----:B------:R-:W-:Y:S01]  /*1900*/  IMAD R23, R22, UR5, RZ ;  /* 0x0000000516177c24 */ /* 0x000fe2000f8e02ff */
[----:B------:R-:W-:Y:S01]  /*1910*/  LEA R90, P1, R9, R32, 0x1 ;  /* 0x00000020095a7211 */ /* 0x000fe200078208ff */
[----:B------:R-:W-:Y:S01]  /*1920*/  IMAD R17, R17, UR5, RZ ;  /* 0x0000000511117c24 */ /* 0x000fe2000f8e02ff */
[----:B------:R-:W-:Y:S01]  /*1930*/  SEL R20, R6, R19, !P2 ;  /* 0x0000001306147207 */ /* 0x000fe20005000000 */
[----:B------:R-:W-:Y:S01]  /*1940*/  IMAD R26, R24, UR5, RZ ;  /* 0x00000005181a7c24 */ /* 0x000fe2000f8e02ff */
[----:B------:R-:W-:Y:S01]  /*1950*/  LEA.HI.X.SX32 R157, R3, UR9, 0x1, P0 ;  /* 0x00000009039d7c11 */ /* 0x000fe200080f0eff */
[----:B------:R-:W-:Y:S01]  /*1960*/  IMAD R3, R16, UR5, RZ ;  /* 0x0000000510037c24 */ /* 0x000fe2000f8e02ff */
[----:B------:R-:W-:Y:S01]  /*1970*/  SEL R8, R6, R8, !P2 ;  /* 0x0000000806087207 */ /* 0x000fe20005000000 */
[----:B------:R-:W-:Y:S01]  /*1980*/  IMAD R21, R20, UR5, RZ ;  /* 0x0000000514157c24 */ /* 0x000fe2000f8e02ff */
[----:B------:R-:W-:Y:S01]  /*1990*/  SEL R11, R6, R11, !P2 ;  /* 0x0000000b060b7207 */ /* 0x000fe20005000000 */
[----:B0-----:R-:W-:Y:S01]  /*19a0*/  IMAD R27, R30, 0x3f, RZ ;  /* 0x0000003f1e1b7824 */ /* 0x001fe200078e02ff */
[----:B------:R-:W-:Y:S01]  /*19b0*/  SEL R10, R6, R10, !P2 ;  /* 0x0000000a060a7207 */ /* 0x000fe20005000000 */
[----:B------:R-:W-:Y:S01]  /*19c0*/  IMAD R29, R30, 0x3e, RZ ;  /* 0x0000003e1e1d7824 */ /* 0x000fe200078e02ff */
[C---:B------:R-:W-:Y:S01]  /*19d0*/  SEL R18, R6.reuse, R18, !P2 ;  /* 0x0000001206127207 */ /* 0x040fe20005000000 */
[----:B------:R-:W-:Y:S01]  /*19e0*/  IMAD R11, R11, UR5, RZ ;  /* 0x000000050b0b7c24 */ /* 0x000fe2000f8e02ff */
[----:B------:R-:W-:Y:S01]  /*19f0*/  SEL R25, R6, R25, !P2 ;  /* 0x0000001906197207 */ /* 0x000fe20005000000 */
[----:B------:R-:W-:Y:S01]  /*1a00*/  IMAD R6, R14, UR5, RZ ;  /* 0x000000050e067c24 */ /* 0x000fe2000f8e02ff */
[-C--:B------:R-:W-:Y:S01]  /*1a10*/  LEA R22, P2, R7, R32.reuse, 0x1 ;  /* 0x0000002007167211 */ /* 0x080fe200078408ff */
[----:B------:R-:W-:Y:S01]  /*1a20*/  IMAD R8, R8, UR5, RZ ;  /* 0x0000000508087c24 */ /* 0x000fe2000f8e02ff */
[----:B------:R-:W-:Y:S01]  /*1a30*/  LEA R94, P5, R13, R32, 0x1 ;  /* 0x000000200d5e7211 */ /* 0x000fe200078a08ff */
[----:B------:R-:W-:Y:S01]  /*1a40*/  IMAD R28, R25, UR5, RZ ;  /* 0x00000005191c7c24 */ /* 0x000fe2000f8e02ff */
[----:B------:R-:W-:Y:S01]  /*1a50*/  LEA.HI.X.SX32 R16, R9, R34, 0x1, P1 ;  /* 0x0000002209107211 */ /* 0x000fe200008f0eff */
[----:B------:R-:W-:Y:S01]  /*1a60*/  IMAD.WIDE R24, R27, 0x2, R158 ;  /* 0x000000021b187825 */ /* 0x000fe200078e029e */
[-C--:B------:R-:W-:Y:S01]  /*1a70*/  LEA R98, P1, R15, R32.reuse, 0x1 ;  /* 0x000000200f627211 */ /* 0x080fe200078208ff */
[----:B------:R-:W-:Y:S01]  /*1a80*/  UIADD3 UR11, UP0, UR20, 0x80, URZ ;  /* 0x00000080140b7890 */ /* 0x000fe2000ff1e03f */
[----:B------:R-:W-:Y:S01]  /*1a90*/  LEA R96, P3, R5, R32, 0x1 ;  /* 0x0000002005607211 */ /* 0x000fe200078608ff */
[----:B------:R-:W-:Y:S01]  /*1aa0*/  IMAD.MOV.U32 R113, RZ, RZ, R24 ;  /* 0x000000ffff717224 */ /* 0x000fe200078e0018 */
[-C--:B------:R-:W-:Y:S01]  /*1ab0*/  LEA.HI.X.SX32 R12, R7, R34.reuse, 0x1, P2 ;  /* 0x00000022070c7211 */ /* 0x080fe200010f0eff */
[----:B------:R-:W-:Y:S01]  /*1ac0*/  IMAD R19, R18, UR5, RZ ;  /* 0x0000000512137c24 */ /* 0x000fe2000f8e02ff */
[----:B------:R-:W-:Y:S01]  /*1ad0*/  LEA.HI.X.SX32 R20, R13, R34, 0x1, P5 ;  /* 0x000000220d147211 */ /* 0x000fe200028f0eff */
[----:B------:R-:W-:Y:S01]  /*1ae0*/  IMAD R123, R30, 0x3d, RZ ;  /* 0x0000003d1e7b7824 */ /* 0x000fe200078e02ff */
[-C--:B------:R-:W-:Y:S01]  /*1af0*/  LEA R97, P2, R6, R32.reuse, 0x1 ;  /* 0x0000002006617211 */ /* 0x080fe200078408ff */
[----:B------:R-:W-:Y:S01]  /*1b00*/  IMAD R10, R10, UR5, RZ ;  /* 0x000000050a0a7c24 */ /* 0x000fe2000f8e02ff */
[----:B------:R-:W-:Y:S01]  /*1b10*/  LEA R101, P5, R17, R32, 0x1 ;  /* 0x0000002011657211 */ /* 0x000fe200078a08ff */
[----:B------:R-:W-:Y:S01]  /*1b20*/  IMAD.WIDE R120, R123, 0x2, R158 ;  /* 0x000000027b787825 */ /* 0x000fe200078e029e */
[----:B------:R-:W-:Y:S01]  /*1b30*/  LEA.HI.X.SX32 R7, R15, R34, 0x1, P1 ;  /* 0x000000220f077211 */ /* 0x000fe200008f0eff */
[----:B------:R-:W-:Y:S01]  /*1b40*/  UIADD3 UR5, UR4, 0x8000, URZ ;  /* 0x0000800004057890 */ /* 0x000fe2000fffe03f */
[----:B------:R-:W-:Y:S01]  /*1b50*/  LEA R109, P1, R26, R32, 0x1 ;  /* 0x000000201a6d7211 */ /* 0x000fe200078208ff */
[----:B------:R-:W-:Y:S01]  /*1b60*/  IMAD.WIDE R122, R123, 0x2, R156 ;  /* 0x000000027b7a7825 */ /* 0x000fe200078e029c */
[----:B------:R-:W-:Y:S01]  /*1b70*/  LEA.HI.X.SX32 R5, R5, R34, 0x1, P3 ;  /* 0x0000002205057211 */ /* 0x000fe200018f0eff */
[----:B------:R-:W-:Y:S01]  /*1b80*/  USHF.R.U32.HI UR5, URZ, 0x4, UR5 ;  /* 0x000000043f057899 */ /* 0x000fe20008011605 */
[----:B------:R-:W-:Y:S01]  /*1b90*/  LEA R105, P3, R21, R32, 0x1 ;  /* 0x0000002015697211 */ /* 0x000fe200078608ff */
[----:B------:R-:W-:Y:S01]  /*1ba0*/  IMAD R127, R30, 0x3c, RZ ;  /* 0x0000003c1e7f7824 */ /* 0x000fe200078e02ff */
[-C--:B------:R-:W-:Y:S01]  /*1bb0*/  LEA.HI.X.SX32 R6, R6, R34.reuse, 0x1, P2 ;  /* 0x0000002206067211 */ /* 0x080fe200010f0eff */
[----:B------:R-:W-:Y:S01]  /*1bc0*/  IMAD.MOV.U32 R100, RZ, RZ, R123 ;  /* 0x000000ffff647224 */ /* 0x000fe200078e007b */
[----:B------:R-:W-:Y:S01]  /*1bd0*/  LEA.HI.X.SX32 R9, R17, R34, 0x1, P5 ;  /* 0x0000002211097211 */ /* 0x000fe200028f0eff */
[----:B------:R-:W-:Y:S01]  /*1be0*/  IMAD R131, R30, 0x3b, RZ ;  /* 0x0000003b1e837824 */ /* 0x000fe200078e02ff */
[----:B------:R-:W-:Y:S01]  /*1bf0*/  LEA R107, P2, R23, R32, 0x1 ;  /* 0x00000020176b7211 */ /* 0x000fe200078408ff */
[----:B------:R-:W-:Y:S01]  /*1c00*/  IMAD.MOV.U32 R93, RZ, RZ, R121 ;  /* 0x000000ffff5d7224 */ /* 0x000fe200078e0079 */
[-C--:B------:R-:W-:Y:S01]  /*1c10*/  LEA.HI.X.SX32 R17, R26, R34.reuse, 0x1, P1 ;  /* 0x000000221a117211 */ /* 0x080fe200008f0eff */
[----:B------:R-:W-:Y:S01]  /*1c20*/  IMAD.WIDE R26, R27, 0x2, R156 ;  /* 0x000000021b1a7825 */ /* 0x000fe200078e029c */
[-C--:B------:R-:W-:Y:S01]  /*1c30*/  LEA.HI.X.SX32 R13, R21, R34.reuse, 0x1, P3 ;  /* 0x00000022150d7211 */ /* 0x080fe200018f0eff */
[----:B------:R-:W-:Y:S01]  /*1c40*/  UMOV UR8, URZ ;  /* 0x0000003f00087c82 */ /* 0x000fe20008000000 */
[----:B------:R-:W-:Y:S01]  /*1c50*/  LEA.HI.X.SX32 R15, R23, R34, 0x1, P2 ;  /* 0x00000022170f7211 */ /* 0x000fe200010f0eff */
[----:B------:R-:W-:Y:S01]  /*1c60*/  IMAD.MOV.U32 R21, RZ, RZ, R25 ;  /* 0x000000ffff157224 */ /* 0x000fe200078e0019 */
[-C--:B------:R-:W-:Y:S01]  /*1c70*/  LEA R92, P0, R11, R32.reuse, 0x1 ;  /* 0x000000200b5c7211 */ /* 0x080fe200078008ff */
[----:B------:R-:W-:Y:S01]  /*1c80*/  IMAD.WIDE R24, R29, 0x2, R158 ;  /* 0x000000021d187825 */ /* 0x000fe200078e029e */
[C---:B------:R-:W-:Y:S01]  /*1c90*/  LEA R88, P6, R8.reuse, R32, 0x1 ;  /* 0x0000002008587211 */ /* 0x040fe200078c08ff */
[----:B------:R-:W-:Y:S01]  /*1ca0*/  USGXT.U32 UR22, UR5, 0xe ;  /* 0x0000000e0516789a */ /* 0x000fe20008000000 */
[----:B------:R-:W-:Y:S01]  /*1cb0*/  LEA.HI.X.SX32 R18, R11, R34, 0x1, P0 ;  /* 0x000000220b127211 */ /* 0x000fe200000f0eff */
[----:B------:R-:W-:Y:S01]  /*1cc0*/  IMAD.MOV.U32 R115, RZ, RZ, R26 ;  /* 0x000000ffff737224 */ /* 0x000fe200078e001a */
[----:B------:R-:W-:Y:S01]  /*1cd0*/  LEA R99, P0, R3, R32, 0x1 ;  /* 0x0000002003637211 */ /* 0x000fe200078008ff */
[----:B------:R-:W-:Y:S01]  /*1ce0*/  IMAD.MOV.U32 R23, RZ, RZ, R27 ;  /* 0x000000ffff177224 */ /* 0x000fe200078e001b */
[-C--:B------:R-:W-:Y:S01]  /*1cf0*/  LEA.HI.X.SX32 R14, R8, R34.reuse, 0x1, P6 ;  /* 0x00000022080e7211 */ /* 0x080fe200030f0eff */
[----:B------:R-:W-:Y:S01]  /*1d00*/  IMAD.WIDE R26, R29, 0x2, R156 ;  /* 0x000000021d1a7825 */ /* 0x000fe200078e029c */
[----:B------:R-:W-:Y:S01]  /*1d10*/  LEA.HI.X.SX32 R8, R3, R34, 0x1, P0 ;  /* 0x0000002203087211 */ /* 0x000fe200000f0eff */
[----:B------:R-:W-:Y:S01]  /*1d20*/  USHF.L.U32 UR60, UR60, 0x6, URZ ;  /* 0x000000063c3c7899 */ /* 0x000fe2000800063f */
[-C--:B------:R-:W-:Y:S01]  /*1d30*/  LEA R95, P4, R10, R32.reuse, 0x1 ;  /* 0x000000200a5f7211 */ /* 0x080fe200078808ff */
[----:B------:R-:W-:Y:S01]  /*1d40*/  IMAD.MOV.U32 R89, RZ, RZ, R25 ;  /* 0x000000ffff597224 */ /* 0x000fe200078e0019 */
[----:B------:R-:W-:Y:S01]  /*1d50*/  LEA R111, P0, R28, R32, 0x1 ;  /* 0x000000201c6f7211 */ /* 0x000fe200078008ff */
[----:B------:R-:W-:Y:S01]  /*1d60*/  IMAD R25, R30, 0x39, RZ ;  /* 0x000000391e197824 */ /* 0x000fe200078e02ff */
[----:B------:R-:W-:Y:S01]  /*1d70*/  LEA.HI.X.SX32 R4, R10, R34, 0x1, P4 ;  /* 0x000000220a047211 */ /* 0x000fe200020f0eff */
[----:B------:R-:W-:Y:S01]  /*1d80*/  IMAD.MOV.U32 R91, RZ, RZ, R27 ;  /* 0x000000ffff5b7224 */ /* 0x000fe200078e001b */
[C---:B------:R-:W-:Y:S01]  /*1d90*/  LEA R103, P4, R19.reuse, R32, 0x1 ;  /* 0x0000002013677211 */ /* 0x040fe200078808ff */
[----:B------:R-:W-:Y:S01]  /*1da0*/  IMAD R27, R30, 0x37, RZ ;  /* 0x000000371e1b7824 */ /* 0x000fe200078e02ff */
[----:B------:R-:W-:Y:S01]  /*1db0*/  UIADD3.X UR12, UR8, 0x40000040, URZ, UP0, !UPT ;  /* 0x40000040080c7890 */ /* 0x000fe200087fe43f */
[----:B------:R-:W-:Y:S01]  /*1dc0*/  IMAD.MOV.U32 R117, RZ, RZ, R24 ;  /* 0x000000ffff757224 */ /* 0x000fe200078e0018 */
[-C--:B------:R-:W-:Y:S01]  /*1dd0*/  LEA.HI.X.SX32 R11, R19, R34.reuse, 0x1, P4 ;  /* 0x00000022130b7211 */ /* 0x080fe200020f0eff */
[C---:B------:R-:W-:Y:S01]  /*1de0*/  IMAD.WIDE R136, R25.reuse, 0x2, R158 ;  /* 0x0000000219887825 */ /* 0x040fe200078e029e */
[----:B------:R-:W-:Y:S01]  /*1df0*/  LEA.HI.X.SX32 R19, R28, R34, 0x1, P0 ;  /* 0x000000221c137211 */ /* 0x000fe200000f0eff */
[----:B------:R-:W-:Y:S01]  /*1e00*/  UIADD3 UR14, UP0, UR22, 0x2, URZ ;  /* 0x00000002160e7890 */ /* 0x000fe2000ff1e03f */
[C---:B------:R-:W-:Y:S01]  /*1e10*/  LOP3.LUT R149, R0.reuse, 0x10, RZ, 0x3c, !PT ;  /* 0x0000001000957812 */ /* 0x040fe200078e3cff */
[----:B------:R-:W-:Y:S01]  /*1e20*/  IMAD.WIDE R24, R25, 0x2, R156 ;  /* 0x0000000219187825 */ /* 0x000fe200078e029c */
[----:B------:R-:W-:Y:S01]  /*1e30*/  UMOV UR9, URZ ;  /* 0x0000003f00097c82 */ /* 0x000fe20008000000 */
[----:B------:R-:W-:Y:S01]  /*1e40*/  USHF.R.S32.HI UR10, URZ, 0x1f, UR60 ;  /* 0x0000001f3f0a7899 */ /* 0x000fe2000801143c */
[----:B------:R-:W-:Y:S01]  /*1e50*/  LOP3.LUT R151, R0, 0x20, RZ, 0x3c, !PT ;  /* 0x0000002000977812 */ /* 0x000fe200078e3cff */
[----:B------:R-:W-:Y:S01]  /*1e60*/  IMAD.MOV.U32 R119, RZ, RZ, R26 ;  /* 0x000000ffff777224 */ /* 0x000fe200078e001a */
[----:B------:R-:W-:Y:S01]  /*1e70*/  UIADD3.X UR15, UR9, 0x40000040, URZ, UP0, !UPT ;  /* 0x40000040090f7890 */ /* 0x000fe200087fe43f */
[----:B------:R-:W-:Y:S01]  /*1e80*/  IMAD R3, R30, 0x38, RZ ;  /* 0x000000381e037824 */ /* 0x000fe200078e02ff */
[----:B------:R-:W-:Y:S01]  /*1e90*/  USHF.L.U32 UR5, UR60, 0x1, URZ ;  /* 0x000000013c057899 */ /* 0x000fe2000800063f */
[C---:B------:R-:W-:Y:S01]  /*1ea0*/  IMAD.WIDE R140, R27.reuse, 0x2, R158 ;  /* 0x000000021b8c7825 */ /* 0x040fe200078e029e */
[----:B------:R-:W-:Y:S01]  /*1eb0*/  UMOV UR8, UR11 ;  /* 0x0000000b00087c82 */ /* 0x000fe20008000000 */
[----:B------:R-:W-:Y:S01]  /*1ec0*/  UMOV UR9, UR12 ;  /* 0x0000000c00097c82 */ /* 0x000fe20008000000 */
[----:B------:R-:W-:Y:S01]  /*1ed0*/  USHF.L.U64.HI UR60, UR60, 0x1, UR10 ;  /* 0x000000013c3c7899 */ /* 0x000fe2000801020a */
[----:B------:R-:W-:Y:S01]  /*1ee0*/  IMAD.WIDE R26, R27, 0x2, R156 ;  /* 0x000000021b1a7825 */ /* 0x000fe200078e029c */
[----:B------:R-:W-:Y:S01]  /*1ef0*/  UIADD3.64 UR10, UR8, 0x180, URZ ;  /* 0x00000180080a7897 */ /* 0x000fe2000fffe03f */
[C---:B------:R-:W-:Y:S01]  /*1f00*/  LOP3.LUT R150, R0.reuse, 0x30, RZ, 0x3c, !PT ;  /* 0x0000003000967812 */ /* 0x040fe200078e3cff */
[----:B------:R-:W-:Y:S01]  /*1f10*/  UIADD3.64 UR10, UR8, 0x280, URZ ;  /* 0x00000280080a7897 */ /* 0x000fe2000fffe03f */
[----:B------:R-:W-:Y:S01]  /*1f20*/  IMAD.MOV.U32 R114, RZ, RZ, R137 ;  /* 0x000000ffff727224 */ /* 0x000fe200078e0089 */
[C---:B------:R-:W-:Y:S01]  /*1f30*/  LOP3.LUT R149, R0.reuse, 0x40, RZ, 0x3c, !PT ;  /* 0x0000004000957812 */ /* 0x040fe200078e3cff */
[----:B------:R-:W-:Y:S01]  /*1f40*/  IMAD.MOV.U32 R137, RZ, RZ, R24 ;  /* 0x000000ffff897224 */ /* 0x000fe200078e0018 */
[C---:B------:R-:W-:Y:S01]  /*1f50*/  LOP3.LUT R151, R0.reuse, 0x50, RZ, 0x3c, !PT ;  /* 0x0000005000977812 */ /* 0x040fe200078e3cff */
[----:B------:R-:W-:Y:S01]  /*1f60*/  IMAD.MOV.U32 R116, RZ, RZ, R25 ;  /* 0x000000ffff747224 */ /* 0x000fe200078e0019 */
[C---:B------:R-:W-:Y:S01]  /*1f70*/  LOP3.LUT R150, R0.reuse, 0x60, RZ, 0x3c, !PT ;  /* 0x0000006000967812 */ /* 0x040fe200078e3cff */
[----:B------:R-:W-:Y:S01]  /*1f80*/  IMAD.WIDE R138, R3, 0x2, R158 ;  /* 0x00000002038a7825 */ /* 0x000fe200078e029e */
[----:B------:R-:W-:-:S02]  /*1f90*/  LOP3.LUT R149, R0, 0x70, RZ, 0x3c, !PT ;  /* 0x0000007000957812 */ /* 0x000fc400078e3cff */
[----:B------:R-:W-:Y:S02]  /*1fa0*/  CS2R R32, SRZ ;  /* 0x0000000000207805 */ /* 0x000fe4000001ff00 */
[----:B------:R-:W-:Y:S01]  /*1fb0*/  CS2R R34, SRZ ;  /* 0x0000000000227805 */ /* 0x000fe2000001ff00 */
[----:B------:R-:W-:Y:S01]  /*1fc0*/  IMAD.WIDE R24, R3, 0x2, R156 ;  /* 0x0000000203187825 */ /* 0x000fe200078e029c */
[----:B------:R-:W-:Y:S02]  /*1fd0*/  CS2R R36, SRZ ;  /* 0x0000000000247805 */ /* 0x000fe4000001ff00 */
[----:B------:R-:W-:Y:S02]  /*1fe0*/  CS2R R38, SRZ ;  /* 0x0000000000267805 */ /* 0x000fe4000001ff00 */
[----:B------:R-:W-:Y:S01]  /*1ff0*/  LOP3.LUT R151, R2, 0x20, RZ, 0x3c, !PT ;  /* 0x0000002002977812 */ /* 0x000fe200078e3cff */
[----:B------:R-:W-:Y:S01]  /*2000*/  IMAD R3, R30, 0x36, RZ ;  /* 0x000000361e037824 */ /* 0x000fe200078e02ff */
[C---:B------:R-:W-:Y:S01]  /*2010*/  LOP3.LUT R150, R2.reuse, 0x40, RZ, 0x3c, !PT ;  /* 0x0000004002967812 */ /* 0x040fe200078e3cff */
[----:B------:R-:W-:Y:S01]  /*2020*/  IMAD.MOV.U32 R123, RZ, RZ, R27 ;  /* 0x000000ffff7b7224 */ /* 0x000fe200078e001b */
[----:B------:R-:W-:Y:S01]  /*2030*/  LOP3.LUT R149, R2, 0x60, RZ, 0x3c, !PT ;  /* 0x0000006002957812 */ /* 0x000fe200078e3cff */
[----:B------:R-:W-:Y:S01]  /*2040*/  IMAD R27, R30, 0x35, RZ ;  /* 0x000000351e1b7824 */ /* 0x000fe200078e02ff */
[----:B------:R-:W-:Y:S01]  /*2050*/  UMOV UR10, UR14 ;  /* 0x0000000e000a7c82 */ /* 0x000fe20008000000 */
[----:B------:R-:W-:Y:S01]  /*2060*/  IMAD.WIDE R124, R127, 0x2, R158 ;  /* 0x000000027f7c7825 */ /* 0x000fe200078e029e */
[----:B------:R-:W-:Y:S01]  /*2070*/  UMOV UR11, UR15 ;  /* 0x0000000f000b7c82 */ /* 0x000fe20008000000 */
[----:B------:R-:W-:-:S02]  /*2080*/  UIADD3.64 UR18, UR8, 0x200, URZ ;  /* 0x0000020008127897 */ /* 0x000fc4000fffe03f */
[----:B------:R-:W-:Y:S01]  /*2090*/  IMAD.MOV.U32 R118, RZ, RZ, R139 ;  /* 0x000000ffff767224 */ /* 0x000fe200078e008b */
[----:B------:R-:W-:Y:S01]  /*20a0*/  UIADD3.64 UR12, UR8, 0x80, URZ ;  /* 0x00000080080c7897 */ /* 0x000fe2000fffe03f */
[----:B------:R-:W-:Y:S01]  /*20b0*/  IMAD.WIDE R126, R127, 0x2, R156 ;  /* 0x000000027f7e7825 */ /* 0x000fe200078e029c */
[----:B------:R-:W-:Y:S02]  /*20c0*/  UIADD3.64 UR16, UR8, 0x100, URZ ;  /* 0x0000010008107897 */ /* 0x000fe4000fffe03f */
[----:B------:R-:W-:Y:S01]  /*20d0*/  UIADD3.64 UR24, UR8, 0x300, URZ ;  /* 0x0000030008187897 */ /* 0x000fe2000fffe03f */
[----:B------:R-:W-:Y:S01]  /*20e0*/  IMAD.WIDE R128, R131, 0x2, R158 ;  /* 0x0000000283807825 */ /* 0x000fe200078e029e */
[----:B------:R-:W-:Y:S02]  /*20f0*/  UIADD3.64 UR28, UR8, 0x380, URZ ;  /* 0x00000380081c7897 */ /* 0x000fe4000fffe03f */
[----:B------:R-:W-:Y:S01]  /*2100*/  UIADD3.64 UR32, UR8, 0x400, URZ ;  /* 0x0000040008207897 */ /* 0x000fe2000fffe03f */
[----:B------:R-:W-:Y:S01]  /*2110*/  IMAD.MOV.U32 R139, RZ, RZ, R24 ;  /* 0x000000ffff8b7224 */ /* 0x000fe200078e0018 */
[----:B------:R-:W-:Y:S01]  /*2120*/  UIADD3.64 UR36, UR8, 0x480, URZ ;  /* 0x0000048008247897 */ /* 0x000fe2000fffe03f */
[----:B------:R-:W-:Y:S01]  /*2130*/  IMAD.MOV.U32 R10, RZ, RZ, R25 ;  /* 0x000000ffff0a7224 */ /* 0x000fe200078e0019 */
[----:B------:R-:W-:Y:S01]  /*2140*/  UIADD3.64 UR40, UR8, 0x500, URZ ;  /* 0x0000050008287897 */ /* 0x000fe2000fffe03f */
[----:B------:R-:W-:Y:S01]  /*2150*/  IMAD.MOV.U32 R121, RZ, RZ, R141 ;  /* 0x000000ffff797224 */ /* 0x000fe200078e008d */
[----:B------:R-:W-:Y:S01]  /*2160*/  UIADD3.64 UR44, UR8, 0x580, URZ ;  /* 0x00000580082c7897 */ /* 0x000fe2000fffe03f */
[----:B------:R-:W-:Y:S01]  /*2170*/  IMAD.WIDE R142, R3, 0x2, R158 ;  /* 0x00000002038e7825 */ /* 0x000fe200078e029e */
[----:B------:R-:W-:-:S02]  /*2180*/  UIADD3.64 UR48, UR8, 0x600, URZ ;  /* 0x0000060008307897 */ /* 0x000fc4000fffe03f */
[----:B------:R-:W-:Y:S01]  /*2190*/  UIADD3.64 UR52, UR8, 0x680, URZ ;  /* 0x0000068008347897 */ /* 0x000fe2000fffe03f */
[----:B------:R-:W-:Y:S01]  /*21a0*/  IMAD.WIDE R130, R131, 0x2, R156 ;  /* 0x0000000283827825 */ /* 0x000fe200078e029c */
[----:B------:R-:W-:Y:S02]  /*21b0*/  UIADD3.64 UR56, UR8, 0x700, URZ ;  /* 0x0000070008387897 */ /* 0x000fe4000fffe03f */
[----:B------:R-:W-:Y:S01]  /*21c0*/  UIADD3.64 UR14, UR10, 0x2, URZ ;  /* 0x000000020a0e7897 */ /* 0x000fe2000fffe03f */
[----:B------:R-:W-:Y:S01]  /*21d0*/  IMAD.MOV.U32 R141, RZ, RZ, R26 ;  /* 0x000000ffff8d7224 */ /* 0x000fe200078e001a */
[----:B------:R-:W-:Y:S01]  /*21e0*/  UIADD3.64 UR18, UR10, 0x4, URZ ;  /* 0x000000040a127897 */ /* 0x000fe2000fffe03f */
[----:B------:R-:W-:-:S04]  /*21f0*/  IMAD.WIDE R24, R3, 0x2, R156 ;  /* 0x0000000203187825 */ /* 0x000fc800078e029c */
[----:B------:R-:W-:-:S04]  /*2200*/  IMAD.WIDE R144, R27, 0x2, R158 ;  /* 0x000000021b907825 */ /* 0x000fc800078e029e */
[C---:B------:R-:W-:Y:S02]  /*2210*/  IMAD R135, R30.reuse, 0x3a, RZ ;  /* 0x0000003a1e877824 */ /* 0x040fe400078e02ff */
[----:B------:R-:W-:Y:S02]  /*2220*/  IMAD R3, R30, 0x34, RZ ;  /* 0x000000341e037824 */ /* 0x000fe400078e02ff */
[----:B------:R-:W-:-:S04]  /*2230*/  IMAD.WIDE R26, R27, 0x2, R156 ;  /* 0x000000021b1a7825 */ /* 0x000fc800078e029c */
[----:B------:R-:W-:Y:S02]  /*2240*/  IMAD.MOV.U32 R102, RZ, RZ, R125 ;  /* 0x000000ffff667224 */ /* 0x000fe400078e007d */
[----:B------:R-:W-:Y:S02]  /*2250*/  IMAD R29, R30, 0x33, RZ ;  /* 0x000000331e1d7824 */ /* 0x000fe400078e02ff */
[----:B------:R-:W-:Y:S02]  /*2260*/  IMAD.MOV.U32 R104, RZ, RZ, R127 ;  /* 0x000000ffff687224 */ /* 0x000fe400078e007f */
[----:B------:R-:W-:Y:S02]  /*2270*/  IMAD.MOV.U32 R106, RZ, RZ, R129 ;  /* 0x000000ffff6a7224 */ /* 0x000fe400078e0081 */
[----:B------:R-:W-:Y:S02]  /*2280*/  IMAD.MOV.U32 R125, RZ, RZ, R143 ;  /* 0x000000ffff7d7224 */ /* 0x000fe400078e008f */
[----:B------:R-:W-:-:S02]  /*2290*/  IMAD.MOV.U32 R108, RZ, RZ, R131 ;  /* 0x000000ffff6c7224 */ /* 0x000fc400078e0083 */
[----:B------:R-:W-:Y:S02]  /*22a0*/  IMAD.MOV.U32 R143, RZ, RZ, R24 ;  /* 0x000000ffff8f7224 */ /* 0x000fe400078e0018 */
[----:B------:R-:W-:Y:S02]  /*22b0*/  IMAD.MOV.U32 R127, RZ, RZ, R25 ;  /* 0x000000ffff7f7224 */ /* 0x000fe400078e0019 */
[----:B------:R-:W-:Y:S02]  /*22c0*/  IMAD.MOV.U32 R129, RZ, RZ, R145 ;  /* 0x000000ffff817224 */ /* 0x000fe400078e0091 */
[----:B------:R-:W-:-:S04]  /*22d0*/  IMAD.WIDE R132, R135, 0x2, R158 ;  /* 0x0000000287847825 */ /* 0x000fc800078e029e */
[----:B------:R-:W-:Y:S02]  /*22e0*/  IMAD.MOV.U32 R145, RZ, RZ, R26 ;  /* 0x000000ffff917224 */ /* 0x000fe400078e001a */
[----:B------:R-:W-:Y:S02]  /*22f0*/  IMAD.MOV.U32 R131, RZ, RZ, R27 ;  /* 0x000000ffff837224 */ /* 0x000fe400078e001b */
[----:B------:R-:W-:-:S04]  /*2300*/  IMAD.WIDE R24, R3, 0x2, R156 ;  /* 0x0000000203187825 */ /* 0x000fc800078e029c */
[----:B------:R-:W-:Y:S01]  /*2310*/  IMAD.WIDE R134, R135, 0x2, R156 ;  /* 0x0000000287867825 */ /* 0x000fe200078e029c */
[----:B------:R0:W-:Y:S03]  /*2320*/  STL [R1], R24 ;  /* 0x0000001801007387 */ /* 0x0001e60000100800 */
[----:B------:R-:W-:-:S04]  /*2330*/  IMAD.WIDE R26, R29, 0x2, R158 ;  /* 0x000000021d1a7825 */ /* 0x000fc800078e029e */
[----:B------:R-:W-:Y:S01]  /*2340*/  IMAD.WIDE R146, R3, 0x2, R158 ;  /* 0x0000000203927825 */ /* 0x000fe200078e029e */
[----:B------:R-:W-:Y:S03]  /*2350*/  STL [R1+0x20], R26 ;  /* 0x0000201a01007387 */ /* 0x000fe60000100800 */
[----:B------:R-:W-:Y:S01]  /*2360*/  IMAD R3, R30, 0x32, RZ ;  /* 0x000000321e037824 */ /* 0x000fe200078e02ff */
[----:B------:R1:W-:Y:S01]  /*2370*/  STL [R1+0x18], R27 ;  /* 0x0000181b01007387 */ /* 0x0003e20000100800 */
[----:B------:R-:W-:-:S04]  /*2380*/  IMAD.WIDE R28, R29, 0x2, R156 ;  /* 0x000000021d1c7825 */ /* 0x000fc800078e029c */
[----:B------:R-:W-:Y:S01]  /*2390*/  IMAD.MOV.U32 R112, RZ, RZ, R135 ;  /* 0x000000ffff707224 */ /* 0x000fe200078e0087 */
[----:B------:R-:W-:Y:S01]  /*23a0*/  STL [R1+0x48], R28 ;  /* 0x0000481c01007387 */ /* 0x000fe20000100800 */
[----:B------:R-:W-:Y:S02]  /*23b0*/  IMAD.MOV.U32 R135, RZ, RZ, R25 ;  /* 0x000000ffff877224 */ /* 0x000fe400078e0019 */
[C---:B0-----:R-:W-:Y:S01]  /*23c0*/  IMAD.WIDE R24, R3.reuse, 0x2, R158 ;  /* 0x0000000203187825 */ /* 0x041fe200078e029e */
[----:B------:R0:W-:Y:S03]  /*23d0*/  STL [R1+0x40], R29 ;  /* 0x0000401d01007387 */ /* 0x0001e60000100800 */
[----:B-1----:R-:W-:Y:S01]  /*23e0*/  IMAD.WIDE R26, R3, 0x2, R156 ;  /* 0x00000002031a7825 */ /* 0x002fe200078e029c */
[----:B------:R-:W-:Y:S03]  /*23f0*/  STL [R1+0x50], R24 ;  /* 0x0000501801007387 */ /* 0x000fe60000100800 */
[----:B------:R-:W-:Y:S01]  /*2400*/  IMAD R3, R30, 0x30, RZ ;  /* 0x000000301e037824 */ /* 0x000fe200078e02ff */
[----:B------:R1:W-:Y:S01]  /*2410*/  STL [R1+0x4c], R25 ;  /* 0x00004c1901007387 */ /* 0x0003e20000100800 */
[----:B------:R-:W-:-:S02]  /*2420*/  IMAD.MOV.U32 R110, RZ, RZ, R133 ;  /* 0x000000ffff6e7224 */ /* 0x000fc400078e0085 */
[----:B0-----:R-:W-:Y:S01]  /*2430*/  IMAD R29, R30, 0x31, RZ ;  /* 0x000000311e1d7824 */ /* 0x001fe200078e02ff */
[----:B------:R-:W-:Y:S01]  /*2440*/  STL [R1+0x58], R26 ;  /* 0x0000581a01007387 */ /* 0x000fe20000100800 */
[----:B------:R-:W-:Y:S01]  /*2450*/  IMAD.MOV.U32 R133, RZ, RZ, R147 ;  /* 0x000000ffff857224 */ /* 0x000fe200078e0093 */
[----:B------:R-:W-:Y:S02]  /*2460*/  SHF.R.S32.HI R147, RZ, 0x6, R31 ;  /* 0x00000006ff937819 */ /* 0x000fe4000001141f */
[----:B------:R0:W-:Y:S01]  /*2470*/  STL [R1+0x54], R27 ;  /* 0x0000541b01007387 */ /* 0x0001e20000100800 */
[----:B-1----:R-:W-:-:S04]  /*2480*/  IMAD.WIDE R24, R29, 0x2, R158 ;  /* 0x000000021d187825 */ /* 0x002fc800078e029e */
[--C-:B------:R-:W-:Y:S01]  /*2490*/  IMAD.WIDE R28, R29, 0x2, R156.reuse ;  /* 0x000000021d1c7825 */ /* 0x100fe200078e029c */
[----:B------:R-:W-:Y:S03]  /*24a0*/  STL [R1+0x60], R24 ;  /* 0x0000601801007387 */ /* 0x000fe60000100800 */
[C---:B0-----:R-:W-:Y:S01]  /*24b0*/  IMAD.WIDE R26, R3.reuse, 0x2, R156 ;  /* 0x00000002031a7825 */ /* 0x041fe200078e029c */
[----:B------:R0:W-:Y:S04]  /*24c0*/  STL [R1+0x5c], R25 ;  /* 0x00005c1901007387 */ /* 0x0001e80000100800 */
[----:B------:R-:W-:Y:S04]  /*24d0*/  STL [R1+0x68], R28 ;  /* 0x0000681c01007387 */ /* 0x000fe80000100800 */
[----:B------:R1:W-:Y:S01]  /*24e0*/  STL [R1+0x64], R29 ;  /* 0x0000641d01007387 */ /* 0x0003e20000100800 */
[----:B0-----:R-:W-:-:S04]  /*24f0*/  IMAD.WIDE R24, R3, 0x2, R158 ;  /* 0x0000000203187825 */ /* 0x001fc800078e029e */
[C---:B------:R-:W-:Y:S01]  /*2500*/  IMAD R3, R30.reuse, 0x2e, RZ ;  /* 0x0000002e1e037824 */ /* 0x040fe200078e02ff */
[----:B------:R-:W-:Y:S01]  /*2510*/  STL [R1+0x70], R24 ;  /* 0x0000701801007387 */ /* 0x000fe20000100800 */
[----:B-1----:R-:W-:-:S03]  /*2520*/  IMAD R29, R30, 0x2f, RZ ;  /* 0x0000002f1e1d7824 */ /* 0x002fc600078e02ff */
[----:B------:R0:W-:Y:S04]  /*2530*/  STL [R1+0x6c], R25 ;  /* 0x00006c1901007387 */ /* 0x0001e80000100800 */
[----:B------:R-:W-:Y:S04]  /*2540*/  STL [R1+0x78], R26 ;  /* 0x0000781a01007387 */ /* 0x000fe80000100800 */
[----:B------:R1:W-:Y:S01]  /*2550*/  STL [R1+0x74], R27 ;  /* 0x0000741b01007387 */ /* 0x0003e20000100800 */
[----:B0-----:R-:W-:-:S04]  /*2560*/  IMAD.WIDE R24, R29, 0x2, R158 ;  /* 0x000000021d187825 */ /* 0x001fc800078e029e */
[--C-:B------:R-:W-:Y:S01]  /*2570*/  IMAD.WIDE R28, R29, 0x2, R156.reuse ;  /* 0x000000021d1c7825 */ /* 0x100fe200078e029c */
[----:B------:R-:W-:Y:S03]  /*2580*/  STL [R1+0x80], R24 ;  /* 0x0000801801007387 */ /* 0x000fe60000100800 */
[C---:B-1----:R-:W-:Y:S01]  /*2590*/  IMAD.WIDE R26, R3.reuse, 0x2, R156 ;  /* 0x00000002031a7825 */ /* 0x042fe200078e029c */
        /* <DEDUP_REMOVED lines=11> */
[----:B------:R-:W-:Y:S01]  /*2650*/  IMAD.WIDE R28, R29, 0x2, R156 ;  /* 0x000000021d1c7825 */ /* 0x000fe200078e029c */
[----:B------:R-:W-:Y:S03]  /*2660*/  STL [R1+0xa0], R24 ;  /* 0x0000a01801007387 */ /* 0x000fe60000100800 */
[----:B-1----:R-:W-:Y:S01]  /*2670*/  IMAD R27, R30, 0x2b, RZ ;  /* 0x0000002b1e1b7824 */ /* 0x002fe200078e02ff */
[----:B------:R0:W-:Y:S04]  /*2680*/  STL [R1+0x9c], R25 ;  /* 0x00009c1901007387 */ /* 0x0001e80000100800 */
[----:B------:R-:W-:Y:S04]  /*2690*/  STL [R1+0xa8], R28 ;  /* 0x0000a81c01007387 */ /* 0x000fe80000100800 */
[----:B------:R1:W-:Y:S01]  /*26a0*/  STL [R1+0xa4], R29 ;  /* 0x0000a41d01007387 */ /* 0x0003e20000100800 */
[----:B0-----:R-:W-:-:S05]  /*26b0*/  IMAD.WIDE R24, R3, 0x2, R158 ;  /* 0x0000000203187825 */ /* 0x001fca00078e029e */
[----:B------:R-:W-:Y:S01]  /*26c0*/  STL [R1+0xb0], R24 ;  /* 0x0000b01801007387 */ /* 0x000fe20000100800 */
[----:B-1----:R-:W-:-:S03]  /*26d0*/  IMAD.WIDE R28, R3, 0x2, R156 ;  /* 0x00000002031c7825 */ /* 0x002fc600078e029c */
[----:B------:R0:W-:Y:S01]  /*26e0*/  STL [R1+0xac], R25 ;  /* 0x0000ac1901007387 */ /* 0x0001e20000100800 */
[----:B------:R-:W-:-:S03]  /*26f0*/  IMAD R3, R30, 0x2a, RZ ;  /* 0x0000002a1e037824 */ /* 0x000fc600078e02ff */
        /* <DEDUP_REMOVED lines=66> */
[C---:B------:R-:W-:Y:S01]  /*2b20*/  IMAD.SHL.U32 R3, R30.reuse, 0x20, RZ ;  /* 0x000000201e037824 */ /* 0x040fe200078e00ff */
        /* <DEDUP_REMOVED lines=150> */
[----:B------:R1:W-:Y:S04]  /*3490*/  STL [R1+0x2a8], R28 ;  /* 0x0002a81c01007387 */ /* 0x0003e80000100800 */
[----:B------:R-:W-:Y:S01]  /*34a0*/  STL [R1+0x2a4], R29 ;  /* 0x0002a41d01007387 */ /* 0x000fe20000100800 */
        /* <DEDUP_REMOVED lines=71> */
[----:B------:R-:W-:Y:S01]  /*3920*/  IMAD.MOV.U32 R3, RZ, RZ, RZ ;  /* 0x000000ffff037224 */ /* 0x000fe200078e00ff */
[----:B------:R-:W-:Y:S01]  /*3930*/  STL [R1+0x350], R24 ;  /* 0x0003501801007387 */ /* 0x000fe20000100800 */
[----:B-1----:R-:W-:-:S03]  /*3940*/  IMAD.WIDE R28, R30, 0x2, R158 ;  /* 0x000000021e1c7825 */ /* 0x002fc600078e029e */
[----:B------:R0:W-:Y:S04]  /*3950*/  STL [R1+0x34c], R25 ;  /* 0x00034c1901007387 */ /* 0x0001e80000100800 */
[----:B------:R-:W-:Y:S04]  /*3960*/  STL [R1+0x358], R26 ;  /* 0x0003581a01007387 */ /* 0x000fe80000100800 */
[----:B------:R1:W-:Y:S01]  /*3970*/  STL [R1+0x354], R27 ;  /* 0x0003541b01007387 */ /* 0x0003e20000100800 */
[----:B0-----:R-:W-:-:S03]  /*3980*/  IMAD.WIDE R24, R30, 0x2, R156 ;  /* 0x000000021e187825 */ /* 0x001fc600078e029c */
[----:B------:R-:W-:Y:S01]  /*3990*/  STL [R1+0x360], R28 ;  /* 0x0003601c01007387 */ /* 0x000fe20000100800 */
[----:B------:R-:W-:-:S03]  /*39a0*/  IMAD.SHL.U32 R30, R30, 0x40, RZ ;  /* 0x000000401e1e7824 */ /* 0x000fc600078e00ff */
[----:B------:R0:W-:Y:S01]  /*39b0*/  STL [R1+0x35c], R29 ;  /* 0x00035c1d01007387 */ /* 0x0001e20000100800 */
[----:B-1----:R-:W-:-:S03]  /*39c0*/  CS2R R26, SRZ ;  /* 0x00000000001a7805 */ /* 0x002fc6000001ff00 */
[----:B------:R-:W-:Y:S04]  /*39d0*/  STL [R1+0x368], R24 ;  /* 0x0003681801007387 */ /* 0x000fe80000100800 */
[----:B------:R1:W-:Y:S01]  /*39e0*/  STL [R1+0x364], R25 ;  /* 0x0003641901007387 */ /* 0x0003e20000100800 */
[----:B0-----:R-:W-:-:S03]  /*39f0*/  CS2R R28, SRZ ;  /* 0x00000000001c7805 */ /* 0x001fc6000001ff00 */
[----:B------:R0:W-:Y:S01]  /*3a00*/  STL [R1+0x3a0], R147 ;  /* 0x0003a09301007387 */ /* 0x0001e20000100800 */
[----:B-1----:R-:W-:-:S04]  /*3a10*/  SHF.R.S32.HI R25, RZ, 0x1f, R30 ;  /* 0x0000001fff197819 */ /* 0x002fc8000001141e */
[C---:B------:R-:W-:Y:S01]  /*3a20*/  SHF.L.U64.HI R148, R30.reuse, 0x1, R25 ;  /* 0x000000011e947819 */ /* 0x040fe20000010219 */
[----:B0-----:R-:W-:Y:S01]  /*3a30*/  IMAD.SHL.U32 R147, R30, 0x2, RZ ;  /* 0x000000021e937824 */ /* 0x001fe200078e00ff */
[----:B------:R-:W-:Y:S02]  /*3a40*/  CS2R R24, SRZ ;  /* 0x0000000000187805 */ /* 0x000fe4000001ff00 */
[----:B------:R-:W-:-:S07]  /*3a50*/  CS2R R30, SRZ ;  /* 0x00000000001e7805 */ /* 0x000fce000001ff00 */
.L_x_1:
[----:B------:R-:W0:Y:S01]  /*3a60*/  LDC R177, c[0x0][0x230] ;  /* 0x00008c00ffb17b82 */ /* 0x000e220000000800 */
[----:B------:R1:W-:Y:S01]  /*3a70*/  STL [R1+0x460], R7 ;  /* 0x0004600701007387 */ /* 0x0003e20000100800 */
[----:B------:R-:W-:Y:S02]  /*3a80*/  MOV R147, UR49 ;  /* 0x0000003100937c02 */ /* 0x000fe40008000f00 */
[----:B------:R-:W-:Y:S01]  /*3a90*/  MOV R150, UR53 ;  /* 0x0000003500967c02 */ /* 0x000fe20008000f00 */
[----:B------:R2:W-:Y:S01]  /*3aa0*/  STL [R1+0x45c], R0 ;  /* 0x00045c0001007387 */ /* 0x0005e20000100800 */
[----:B------:R-:W-:Y:S02]  /*3ab0*/  PRMT R168, RZ, 0x7610, R168 ;  /* 0x00007610ffa87816 */ /* 0x000fe400000000a8 */
[----:B------:R-:W-:Y:S01]  /*3ac0*/  PRMT R167, RZ, 0x7610, R167 ;  /* 0x00007610ffa77816 */ /* 0x000fe200000000a7 */
[----:B------:R-:W-:Y:S04]  /*3ad0*/  STL [R1+0x458], R97 ;  /* 0x0004586101007387 */ /* 0x000fe80000100800 */
[----:B------:R-:W-:Y:S04]  /*3ae0*/  STL [R1+0x454], R6 ;  /* 0x0004540601007387 */ /* 0x000fe80000100800 */
[----:B------:R-:W-:Y:S04]  /*3af0*/  STL [R1+0x450], R96 ;  /* 0x0004506001007387 */ /* 0x000fe80000100800 */
[----:B------:R-:W-:Y:S01]  /*3b00*/  STL [R1+0x44c], R5 ;  /* 0x00044c0501007387 */ /* 0x000fe20000100800 */
[----:B0-----:R-:W-:-:S03]  /*3b10*/  IMAD R177, R3, -0x40, R177 ;  /* 0xffffffc003b17824 */ /* 0x001fc600078e02b1 */
[----:B------:R-:W-:Y:S04]  /*3b20*/  STL [R1+0x448], R95 ;  /* 0x0004485f01007387 */ /* 0x000fe80000100800 */
[----:B------:R-:W-:Y:S01]  /*3b30*/  STL [R1+0x444], R4 ;  /* 0x0004440401007387 */ /* 0x000fe20000100800 */
[C---:B------:R-:W-:Y:S02]  /*3b40*/  ISETP.GT.AND P0, PT, R177.reuse, RZ, PT ;  /* 0x000000ffb100720c */ /* 0x040fe40003f04270 */
[C---:B------:R-:W-:Y:S01]  /*3b50*/  ISETP.GT.AND P1, PT, R177.reuse, 0x1, PT ;  /* 0x00000001b100780c */ /* 0x040fe20003f24270 */
[----:B------:R-:W-:Y:S01]  /*3b60*/  STL [R1+0x440], R94 ;  /* 0x0004405e01007387 */ /* 0x000fe20000100800 */
[----:B-1----:R-:W-:Y:S02]  /*3b70*/  PRMT R7, RZ, 0x7610, R7 ;  /* 0x00007610ff077816 */ /* 0x002fe40000000007 */
[----:B--2---:R-:W-:Y:S01]  /*3b80*/  PRMT R0, RZ, 0x7610, R0 ;  /* 0x00007610ff007816 */ /* 0x004fe20000000000 */
[----:B------:R-:W-:Y:S01]  /*3b90*/  STL [R1+0x43c], R20 ;  /* 0x00043c1401007387 */ /* 0x000fe20000100800 */
[----:B------:R-:W-:-:S03]  /*3ba0*/  ISETP.GT.AND P2, PT, R177, 0x2, PT ;  /* 0x00000002b100780c */ /* 0x000fc60003f44270 */
[----:B------:R-:W-:Y:S02]  /*3bb0*/  STL [R1+0x438], R92 ;  /* 0x0004385c01007387 */ /* 0x000fe40000100800 */
[----:B------:R-:W-:Y:S02]  /*3bc0*/  @P0 IMAD.MOV.U32 R151, RZ, RZ, R157 ;  /* 0x000000ffff970224 */ /* 0x000fe400078e009d */
[----:B------:R-:W-:Y:S04]  /*3bd0*/  STL [R1+0x434], R18 ;  /* 0x0004341201007387 */ /* 0x000fe80000100800 */
[----:B------:R-:W-:Y:S04]  /*3be0*/  STL [R1+0x430], R90 ;  /* 0x0004305a01007387 */ /* 0x000fe80000100800 */
[----:B------:R-:W-:Y:S04]  /*3bf0*/  STL [R1+0x42c], R16 ;  /* 0x00042c1001007387 */ /* 0x000fe80000100800 */
[----:B------:R-:W-:Y:S04]  /*3c00*/  STL [R1+0x428], R88 ;  /* 0x0004285801007387 */ /* 0x000fe80000100800 */
[----:B------:R-:W-:Y:S04]  /*3c10*/  STL [R1+0x424], R14 ;  /* 0x0004240e01007387 */ /* 0x000fe80000100800 */
[----:B------:R-:W-:Y:S04]  /*3c20*/  STL [R1+0x420], R22 ;  /* 0x0004201601007387 */ /* 0x000fe80000100800 */
[----:B------:R-:W-:Y:S04]  /*3c30*/  STL [R1+0x41c], R12 ;  /* 0x00041c0c01007387 */ /* 0x000fe80000100800 */
[----:B------:R-:W-:Y:S04]  /*3c40*/  STL [R1+0x3d0], R2 ;  /* 0x0003d00201007387 */ /* 0x000fe80000100800 */
[----:B------:R0:W-:Y:S04]  /*3c50*/  STL [R1+0x3cc], R148 ;  /* 0x0003cc9401007387 */ /* 0x0001e80000100800 */
[----:B------:R1:W-:Y:S01]  /*3c60*/  STL [R1+0x39c], R147 ;  /* 0x00039c9301007387 */ /* 0x0003e20000100800 */
[----:B0-----:R-:W-:-:S02]  /*3c70*/  MOV R148, UR48 ;  /* 0x0000003000947c02 */ /* 0x001fc40008000f00 */
[----:B-1----:R-:W-:-:S03]  /*3c80*/  MOV R147, UR52 ;  /* 0x0000003400937c02 */ /* 0x002fc60008000f00 */
[----:B------:R0:W-:Y:S04]  /*3c90*/  STL [R1+0x398], R148 ;  /* 0x0003989401007387 */ /* 0x0001e80000100800 */
[----:B------:R1:W-:Y:S01]  /*3ca0*/  STL [R1+0x394], R150 ;  /* 0x0003949601007387 */ /* 0x0003e20000100800 */
[----:B0-----:R-:W-:Y:S01]  /*3cb0*/  MOV R148, UR57 ;  /* 0x0000003900947c02 */ /* 0x001fe20008000f00 */
[----:B-1----:R-:W-:-:S04]  /*3cc0*/  @P0 IMAD.MOV.U32 R150, RZ, RZ, R156 ;  /* 0x000000ffff960224 */ /* 0x002fc800078e009c */
[----:B------:R-:W-:Y:S04]  /*3cd0*/  STL [R1+0x3d4], R148 ;  /* 0x0003d49401007387 */ /* 0x000fe80000100800 */
[----:B------:R0:W-:Y:S04]  /*3ce0*/  STL [R1+0x390], R147 ;  /* 0x0003909301007387 */ /* 0x0001e80000100800 */
[----:B------:R1:W2:Y:S01]  /*3cf0*/  @P0 LDG.E.U16 R168, desc[UR6][R150.64] ;  /* 0x0000000696a80981 */ /* 0x0002a2000c1e1500 */
[----:B0-----:R-:W-:Y:S01]  /*3d00*/  MOV R147, UR56 ;  /* 0x0000003800937c02 */ /* 0x001fe20008000f00 */
[----:B-1----:R-:W-:-:S04]  /*3d10*/  @P0 IMAD.MOV.U32 R150, RZ, RZ, R158 ;  /* 0x000000ffff960224 */ /* 0x002fc800078e009e */
[----:B------:R-:W-:Y:S01]  /*3d20*/  STL [R1+0x3d8], R147 ;  /* 0x0003d89301007387 */ /* 0x000fe20000100800 */
[----:B------:R-:W-:-:S03]  /*3d30*/  @P0 IMAD.MOV.U32 R151, RZ, RZ, R159 ;  /* 0x000000ffff970224 */ /* 0x000fc600078e009f */
[----:B------:R-:W-:Y:S04]  /*3d40*/  STL [R1+0x3dc], R3 ;  /* 0x0003dc0301007387 */ /* 0x000fe80000100800 */
[----:B------:R-:W-:Y:S04]  /*3d50*/  STL [R1+0x3e4], R156 ;  /* 0x0003e49c01007387 */ /* 0x000fe80000100800 */
[----:B------:R-:W-:Y:S04]  /*3d60*/  STL [R1+0x3e0], R157 ;  /* 0x0003e09d01007387 */ /* 0x000fe80000100800 */
[----:B------:R-:W-:Y:S04]  /*3d70*/  STL [R1+0x3ec], R158 ;  /* 0x0003ec9e01007387 */ /* 0x000fe80000100800 */
[----:B------:R-:W-:Y:S04]  /*3d80*/  STL [R1+0x3e8], R159 ;  /* 0x0003e89f01007387 */ /* 0x000fe80000100800 */
[----:B------:R0:W3:Y:S04]  /*3d90*/  @P0 LDG.E.U16 R167, desc[UR6][R150.64] ;  /* 0x0000000696a70981 */ /* 0x0000e8000c1e1500 */
[----:B------:R-:W0:Y:S04]  /*3da0*/  LDL R150, [R1+0x364] ;  /* 0x0003640001967983 */ /* 0x000e280000100800 */
[----:B------:R-:W0:Y:S02]  /*3db0*/  LDL R151, [R1+0x368] ;  /* 0x0003680001977983 */ /* 0x000e240000100800 */
[----:B0-----:R-:W-:-:S04]  /*3dc0*/  @P1 LOP3.LUT R151, R151, R150, RZ, 0x3c, !PT ;  /* 0x0000009697971212 */ /* 0x001fc800078e3cff */
[----:B------:R-:W-:-:S04]  /*3dd0*/  @P1 LOP3.LUT R150, R151, R150, RZ, 0x3c, !PT ;  /* 0x0000009697961212 */ /* 0x000fc800078e3cff */
[----:B------:R-:W-:-:S05]  /*3de0*/  @P1 LOP3.LUT R151, R151, R150, RZ, 0x3c, !PT ;  /* 0x0000009697971212 */ /* 0x000fca00078e3cff */
[----:B------:R-:W4:Y:S04]  /*3df0*/  @P1 LDG.E.U16 R7, desc[UR6][R150.64] ;  /* 0x0000000696071981 */ /* 0x000f28000c1e1500 */
[----:B----4-:R0:W-:Y:S04]  /*3e00*/  STL [R1+0x380], R7 ;  /* 0x0003800701007387 */ /* 0x0101e80000100800 */
[----:B0-----:R-:W4:Y:S04]  /*3e10*/  LDL.LU R7, [R1+0x460] ;  /* 0x0004600001077983 */ /* 0x001f280000300800 */
[----:B------:R-:W5:Y:S04]  /*3e20*/  LDL R150, [R1+0x35c] ;  /* 0x00035c0001967983 */ /* 0x000f680000100800 */
[----:B------:R-:W5:Y:S02]  /*3e30*/  LDL R151, [R1+0x360] ;  /* 0x0003600001977983 */ /* 0x000f640000100800 */
[----:B-----5:R-:W-:-:S04]  /*3e40*/  @P1 LOP3.LUT R151, R151, R150, RZ, 0x3c, !PT ;  /* 0x0000009697971212 */ /* 0x020fc800078e3cff */
[----:B------:R-:W-:-:S04]  /*3e50*/  @P1 LOP3.LUT R150, R151, R150, RZ, 0x3c, !PT ;  /* 0x0000009697961212 */ /* 0x000fc800078e3cff */
[----:B------:R-:W-:-:S05]  /*3e60*/  @P1 LOP3.LUT R151, R151, R150, RZ, 0x3c, !PT ;  /* 0x0000009697971212 */ /* 0x000fca00078e3cff */
[----:B------:R-:W5:Y:S04]  /*3e70*/  @P1 LDG.E.U16 R0, desc[UR6][R150.64] ;  /* 0x0000000696001981 */ /* 0x000f68000c1e1500 */
[----:B-----5:R0:W-:Y:S04]  /*3e80*/  STL [R1+0x37c], R0 ;  /* 0x00037c0001007387 */ /* 0x0201e80000100800 */
[----:B0-----:R-:W2:Y:S04]  /*3e90*/  LDL.LU R0, [R1+0x45c] ;  /* 0x00045c0001007983 */ /* 0x001ea80000300800 */
[----:B------:R-:W5:Y:S04]  /*3ea0*/  LDL R150, [R1+0x354] ;  /* 0x0003540001967983 */ /* 0x000f680000100800 */
[----:B------:R-:W5:Y:S01]  /*3eb0*/  LDL R151, [R1+0x358] ;  /* 0x0003580001977983 */ /* 0x000f620000100800 */
[----:B------:R-:W-:-:S02]  /*3ec0*/  PRMT R97, RZ, 0x7610, R97 ;  /* 0x00007610ff617816 */ /* 0x000fc40000000061 */
[----:B-----5:R-:W-:-:S04]  /*3ed0*/  @P2 LOP3.LUT R151, R151, R150, RZ, 0x3c, !PT ;  /* 0x0000009697972212 */ /* 0x020fc800078e3cff */
[----:B------:R-:W-:-:S04]  /*3ee0*/  @P2 LOP3.LUT R150, R151, R150, RZ, 0x3c, !PT ;  /* 0x0000009697962212 */ /* 0x000fc800078e3cff */
[----:B------:R-:W-:-:S05]  /*3ef0*/  @P2 LOP3.LUT R151, R151, R150, RZ, 0x3c, !PT ;  /* 0x0000009697972212 */ /* 0x000fca00078e3cff */
[----:B------:R-:W5:Y:S04]  /*3f00*/  @P2 LDG.E.U16 R97, desc[UR6][R150.64] ;  /* 0x0000000696612981 */ /* 0x000f68000c1e1500 */
[----:B-----5:R0:W-:Y:S04]  /*3f10*/  STL [R1+0x378], R97 ;  /* 0x0003786101007387 */ /* 0x0201e80000100800 */
[----:B0-----:R-:W5:Y:S04]  /*3f20*/  LDL.LU R97, [R1+0x458] ;  /* 0x0004580001617983 */ /* 0x001f680000300800 */
[----:B------:R-:W3:Y:S04]  /*3f30*/  LDL R150, [R1+0x34c] ;  /* 0x00034c0001967983 */ /* 0x000ee80000100800 */
[----:B------:R-:W3:Y:S01]  /*3f40*/  LDL R151, [R1+0x350] ;  /* 0x0003500001977983 */ /* 0x000ee20000100800 */
[----:B------:R-:W-:-:S02]  /*3f50*/  PRMT R6, RZ, 0x7610, R6 ;  /* 0x00007610ff067816 */ /* 0x000fc40000000006 */
[----:B---3--:R-:W-:-:S04]  /*3f60*/  @P2 LOP3.LUT R151, R151, R150, RZ, 0x3c, !PT ;  /* 0x0000009697972212 */ /* 0x008fc800078e3cff */
[----:B------:R-:W-:-:S04]  /*3f70*/  @P2 LOP3.LUT R150, R151, R150, RZ, 0x3c, !PT ;  /* 0x0000009697962212 */ /* 0x000fc800078e3cff */
[----:B------:R-:W-:-:S05]  /*3f80*/  @P2 LOP3.LUT R151, R151, R150, RZ, 0x3c, !PT ;  /* 0x0000009697972212 */ /* 0x000fca00078e3cff */
[----:B------:R-:W3:Y:S01]  /*3f90*/  @P2 LDG.E.U16 R6, desc[UR6][R150.64] ;  /* 0x0000000696062981 */ /* 0x000ee2000c1e1500 */
[----:B------:R-:W-:-:S03]  /*3fa0*/  ISETP.GT.AND P0, PT, R177, 0x3, PT ;  /* 0x00000003b100780c */ /* 0x000fc60003f04270 */
[----:B---3--:R0:W-:Y:S04]  /*3fb0*/  STL [R1+0x374], R6 ;  /* 0x0003740601007387 */ /* 0x0081e80000100800 */
[----:B0-----:R-:W3:Y:S04]  /*3fc0*/  LDL.LU R6, [R1+0x454] ;  /* 0x0004540001067983 */ /* 0x001ee80000300800 */
[----:B------:R-:W4:Y:S04]  /*3fd0*/  LDL R150, [R1+0x344] ;  /* 0x0003440001967983 */ /* 0x000f280000100800 */
[----:B------:R-:W4:Y:S01]  /*3fe0*/  LDL R151, [R1+0x348] ;  /* 0x0003480001977983 */ /* 0x000f220000100800 */
[----:B------:R-:W-:-:S02]  /*3ff0*/  PRMT R96, RZ, 0x7610, R96 ;  /* 0x00007610ff607816 */ /* 0x000fc40000000060 */
[----:B----4-:R-:W-:-:S04]  /*4000*/  @P0 LOP3.LUT R151, R151, R150, RZ, 0x3c, !PT ;  /* 0x0000009697970212 */ /* 0x010fc800078e3cff */
[----:B------:R-:W-:-:S04]  /*4010*/  @P0 LOP3.LUT R150, R151, R150, RZ, 0x3c, !PT ;  /* 0x0000009697960212 */ /* 0x000fc800078e3cff */
[----:B------:R-:W-:-:S05]  /*4020*/  @P0 LOP3.LUT R151, R151, R150, RZ, 0x3c, !PT ;  /* 0x0000009697970212 */ /* 0x000fca00078e3cff */
[----:B------:R-:W4:Y:S04]  /*4030*/  @P0 LDG.E.U16 R96, desc[UR6][R150.64] ;  /* 0x0000000696600981 */ /* 0x000f28000c1e1500 */
[----:B----4-:R0:W-:Y:S04]  /*4040*/  STL [R1+0x370], R96 ;  /* 0x0003706001007387 */ /* 0x0101e80000100800 */
[----:B0-----:R-:W4:Y:S04]  /*4050*/  LDL.LU R96, [R1+0x450] ;  /* 0x0004500001607983 */ /* 0x001f280000300800 */
[----:B------:R-:W2:Y:S04]  /*4060*/  LDL R150, [R1+0x33c] ;  /* 0x00033c0001967983 */ /* 0x000ea80000100800 */
[----:B------:R-:W2:Y:S01]  /*4070*/  LDL R151, [R1+0x340] ;  /* 0x0003400001977983 */ /* 0x000ea20000100800 */
[----:B------:R-:W-:-:S02]  /*4080*/  PRMT R5, RZ, 0x7610, R5 ;  /* 0x00007610ff057816 */ /* 0x000fc40000000005 */
[----:B--2---:R-:W-:-:S04]  /*4090*/  @P0 LOP3.LUT R151, R151, R150, RZ, 0x3c, !PT ;  /* 0x0000009697970212 */ /* 0x004fc800078e3cff */
[----:B------:R-:W-:-:S04]  /*40a0*/  @P0 LOP3.LUT R150, R151, R150, RZ, 0x3c, !PT ;  /* 0x0000009697960212 */ /* 0x000fc800078e3cff */
[----:B------:R-:W-:-:S05]  /*40b0*/  @P0 LOP3.LUT R151, R151, R150, RZ, 0x3c, !PT ;  /* 0x0000009697970212 */ /* 0x000fca00078e3cff */
[----:B------:R-:W2:Y:S01]  /*40c0*/  @P0 LDG.E.U16 R5, desc[UR6][R150.64] ;  /* 0x0000000696050981 */ /* 0x000ea2000c1e1500 */
[----:B------:R-:W-:-:S03]  /*40d0*/  ISETP.GT.AND P1, PT, R177, 0x4, PT ;  /* 0x00000004b100780c */ /* 0x000fc60003f24270 */
[----:B--2---:R0:W-:Y:S04]  /*40e0*/  STL [R1+0x36c], R5 ;  /* 0x00036c0501007387 */ /* 0x0041e80000100800 */
[----:B0-----:R-:W2:Y:S04]  /*40f0*/  LDL.LU R5, [R1+0x44c] ;  /* 0x00044c0001057983 */ /* 0x001ea80000300800 */
[----:B------:R-:W5:Y:S04]  /*4100*/  LDL R150, [R1+0x334] ;  /* 0x0003340001967983 */ /* 0x000f680000100800 */
[----:B------:R-:W5:Y:S01]  /*4110*/  LDL R151, [R1+0x338] ;  /* 0x0003380001977983 */ /* 0x000f620000100800 */
[----:B------:R-:W-:-:S02]  /*4120*/  PRMT R161, RZ, 0x7610, R161 ;  /* 0x00007610ffa17816 */ /* 0x000fc400000000a1 */
[----:B-----5:R-:W-:-:S04]  /*4130*/  @P1 LOP3.LUT R151, R151, R150, RZ, 0x3c, !PT ;  /* 0x0000009697971212 */ /* 0x020fc800078e3cff */
[----:B------:R-:W-:-:S04]  /*4140*/  @P1 LOP3.LUT R150, R151, R150, RZ, 0x3c, !PT ;  /* 0x0000009697961212 */ /* 0x000fc800078e3cff */
[----:B------:R-:W-:-:S05]  /*4150*/  @P1 LOP3.LUT R151, R151, R150, RZ, 0x3c, !PT ;  /* 0x0000009697971212 */ /* 0x000fca00078e3cff */
[----:B------:R0:W5:Y:S04]  /*4160*/  @P1 LDG.E.U16 R161, desc[UR6][R150.64] ;  /* 0x0000000696a11981 */ /* 0x000168000c1e1500 */
[----:B------:R-:W0:Y:S04]  /*4170*/  LDL R150, [R1+0x32c] ;  /* 0x00032c0001967983 */ /* 0x000e280000100800 */
[----:B------:R-:W0:Y:S01]  /*4180*/  LDL R151, [R1+0x330] ;  /* 0x0003300001977983 */ /* 0x000e220000100800 */
[----:B------:R-:W-:Y:S02]  /*4190*/  PRMT R95, RZ, 0x7610, R95 ;  /* 0x00007610ff5f7816 */ /* 0x000fe4000000005f */
[----:B0-----:R-:W-:-:S04]  /*41a0*/  @P1 LOP3.LUT R151, R151, R150, RZ, 0x3c, !PT ;  /* 0x0000009697971212 */ /* 0x001fc800078e3cff */
[----:B------:R-:W-:-:S04]  /*41b0*/  @P1 LOP3.LUT R150, R151, R150, RZ, 0x3c, !PT ;  /* 0x0000009697961212 */ /* 0x000fc800078e3cff */
[----:B------:R-:W-:-:S05]  /*41c0*/  @P1 LOP3.LUT R151, R151, R150, RZ, 0x3c, !PT ;  /* 0x0000009697971212 */ /* 0x000fca00078e3cff */
[----:B------:R-:W3:Y:S04]  /*41d0*/  @P1 LDG.E.U16 R95, desc[UR6][R150.64] ;  /* 0x00000006965f1981 */ /* 0x000ee8000c1e1500 */
[----:B-----5:R0:W-:Y:S04]  /*41e0*/  STL [R1+0x44], R161 ;  /* 0x000044a101007387 */ /* 0x0201e80000100800 */
[----:B0-----:R-:W5:Y:S04]  /*41f0*/  LDL R161, [R1+0x310] ;  /* 0x0003100001a17983 */ /* 0x001f680000100800 */
[----:B---3--:R0:W-:Y:S04]  /*4200*/  STL [R1+0x3c], R95 ;  /* 0x00003c5f01007387 */ /* 0x0081e80000100800 */
[----:B0-----:R-:W3:Y:S04]  /*4210*/  LDL.LU R95, [R1+0x448] ;  /* 0x00044800015f7983 */ /* 0x001ee80000300800 */
[----:B------:R-:W4:Y:S04]  /*4220*/  LDL R150, [R1+0x324] ;  /* 0x0003240001967983 */ /* 0x000f280000100800 */
[----:B------:R-:W4:Y:S01]  /*4230*/  LDL R151, [R1+0x328] ;  /* 0x0003280001977983 */ /* 0x000f220000100800 */
[----:B------:R-:W-:-:S02]  /*4240*/  ISETP.GT.AND P2, PT, R177, 0x5, PT ;  /* 0x00000005b100780c */ /* 0x000fc40003f44270 */
[----:B------:R-:W-:-:S11]  /*4250*/  PRMT R4, RZ, 0x7610, R4 ;  /* 0x00007610ff047816 */ /* 0x000fd60000000004 */
        /* <DEDUP_REMOVED lines=23> */
[----:B------:R-:W3:Y:S01]  /*43d0*/  LDL R151, [R1+0x30c] ;  /* 0x00030c0001977983 */ /* 0x000ee20000100800 */
[----:B------:R-:W-:Y:S01]  /*43e0*/  PRMT R159, RZ, 0x7610, R159 ;  /* 0x00007610ff9f7816 */ /* 0x000fe2000000009f */
[----:B0-----:R-:W-:Y:S02]  /*43f0*/  @P0 IMAD.MOV.U32 R150, RZ, RZ, R161 ;  /* 0x000000ffff960224 */ /* 0x001fe400078e00a1 */
[----:B-----5:R-:W-:Y:S01]  /*4400*/  STL [R1+0x3f0], R158 ;  /* 0x0003f09e01007387 */ /* 0x020fe20000100800 */
[----:B------:R-:W-:Y:S02]  /*4410*/  ISETP.GT.AND P1, PT, R177, 0x7, PT ;  /* 0x00000007b100780c */ /* 0x000fe40003f24270 */
[----:B------:R-:W-:Y:S01]  /*4420*/  PRMT R3, RZ, 0x7610, R3 ;  /* 0x00007610ff037816 */ /* 0x000fe20000000003 */
[----:B------:R-:W5:Y:S04]  /*4430*/  LDL R161, [R1+0x2f0] ;  /* 0x0002f00001a17983 */ /* 0x000f680000100800 */
[----:B---3--:R-:W3:Y:S04]  /*4440*/  @P0 LDG.E.U16 R159, desc[UR6][R150.64] ;  /* 0x00000006969f0981 */ /* 0x008ee8000c1e1500 */
[----:B------:R-:W4:Y:S04]  /*4450*/  LDL R150, [R1+0x304] ;  /* 0x0003040001967983 */ /* 0x000f280000100800 */
[----:B------:R-:W4:Y:S04]  /*4460*/  LDL R151, [R1+0x308] ;  /* 0x0003080001977983 */ /* 0x000f280000100800 */
[----:B---3--:R-:W-:Y:S01]  /*4470*/  STL [R1+0x3f4], R159 ;  /* 0x0003f49f01007387 */ /* 0x008fe20000100800 */
[----:B----4-:R-:W-:-:S04]  /*4480*/  @P1 LOP3.LUT R151, R151, R150, RZ, 0x3c, !PT ;  /* 0x0000009697971212 */ /* 0x010fc800078e3cff */
[----:B------:R-:W-:-:S04]  /*4490*/  @P1 LOP3.LUT R150, R151, R150, RZ, 0x3c, !PT ;  /* 0x0000009697961212 */ /* 0x000fc800078e3cff */
[----:B------:R-:W-:-:S05]  /*44a0*/  @P1 LOP3.LUT R151, R151, R150, RZ, 0x3c, !PT ;  /* 0x0000009697971212 */ /* 0x000fca00078e3cff */
[----:B------:R-:W3:Y:S04]  /*44b0*/  @P1 LDG.E.U16 R3, desc[UR6][R150.64] ;  /* 0x0000000696031981 */ /* 0x000ee8000c1e1500 */
[----:B------:R-:W4:Y:S04]  /*44c0*/  LDL R150, [R1+0x2fc] ;  /* 0x0002fc0001967983 */ /* 0x000f280000100800 */
[----:B------:R-:W4:Y:S01]  /*44d0*/  LDL R151, [R1+0x300] ;  /* 0x0003000001977983 */ /* 0x000f220000100800 */
[----:B------:R-:W-:-:S03]  /*44e0*/  PRMT R147, RZ, 0x7610, R147 ;  /* 0x00007610ff937816 */ /* 0x000fc60000000093 */
[----:B---3--:R-:W-:Y:S01]  /*44f0*/  STL [R1+0x3f8], R3 ;  /* 0x0003f80301007387 */ /* 0x008fe20000100800 */
[----:B----4-:R-:W-:-:S04]  /*4500*/  @P1 LOP3.LUT R151, R151, R150, RZ, 0x3c, !PT ;  /* 0x0000009697971212 */ /* 0x010fc800078e3cff */
[----:B------:R-:W-:-:S04]  /*4510*/  @P1 LOP3.LUT R150, R151, R150, RZ, 0x3c, !PT ;  /* 0x0000009697961212 */ /* 0x000fc800078e3cff */
[----:B------:R-:W-:-:S05]  /*4520*/  @P1 LOP3.LUT R151, R151, R150, RZ, 0x3c, !PT ;  /* 0x0000009697971212 */ /* 0x000fca00078e3cff */
[----:B------:R-:W3:Y:S04]  /*4530*/  @P1 LDG.E.U16 R147, desc[UR6][R150.64] ;  /* 0x0000000696931981 */ /* 0x000ee8000c1e1500 */
[----:B------:R-:W4:Y:S04]  /*4540*/  LDL R150, [R1+0x2f4] ;  /* 0x0002f40001967983 */ /* 0x000f280000100800 */
[----:B------:R-:W4:Y:S01]  /*4550*/  LDL R151, [R1+0x2f8] ;  /* 0x0002f80001977983 */ /* 0x000f220000100800 */
[----:B------:R-:W-:Y:S02]  /*4560*/  ISETP.GT.AND P2, PT, R177, 0x8, PT ;  /* 0x00000008b100780c */ /* 0x000fe40003f44270 */
[----:B------:R-:W-:Y:S01]  /*4570*/  PRMT R166, RZ, 0x7610, R166 ;  /* 0x00007610ffa67816 */ /* 0x000fe200000000a6 */
[----:B---3--:R-:W-:Y:S10]  /*4580*/  STL [R1+0x3fc], R147 ;  /* 0x0003fc9301007387 */ /* 0x008ff40000100800 */
[----:B----4-:R-:W-:-:S04]  /*4590*/  @P2 LOP3.LUT R151, R151, R150, RZ, 0x3c, !PT ;  /* 0x0000009697972212 */ /* 0x010fc800078e3cff */
[----:B------:R-:W-:-:S04]  /*45a0*/  @P2 LOP3.LUT R150, R151, R150, RZ, 0x3c, !PT ;  /* 0x0000009697962212 */ /* 0x000fc800078e3cff */
[----:B------:R-:W-:-:S05]  /*45b0*/  @P2 LOP3.LUT R151, R151, R150, RZ, 0x3c, !PT ;  /* 0x0000009697972212 */ /* 0x000fca00078e3cff */
[----:B------:R5:W3:Y:S04]  /*45c0*/  @P2 LDG.E.U16 R166, desc[UR6][R150.64] ;  /* 0x0000000696a62981 */ /* 0x000ae8000c1e1500 */
[----:B------:R-:W4:Y:S01]  /*45d0*/  LDL R151, [R1+0x2ec] ;  /* 0x0002ec0001977983 */ /* 0x000f220000100800 */
[----:B------:R-:W-:Y:S01]  /*45e0*/  PRMT R165, RZ, 0x7610, R165 ;  /* 0x00007610ffa57816 */ /* 0x000fe200000000a5 */
[----:B-----5:R-:W-:Y:S01]  /*45f0*/  @P2 IMAD.MOV.U32 R150, RZ, RZ, R161 ;  /* 0x000000ffff962224 */ /* 0x020fe200078e00a1 */
[----:B------:R-:W-:Y:S01]  /*4600*/  ISETP.GT.AND P0, PT, R177, 0x9, PT ;  /* 0x00000009b100780c */ /* 0x000fe20003f04270 */
[----:B------:R-:W5:Y:S04]  /*4610*/  LDL R161, [R1+0x2c8] ;  /* 0x0002c80001a17983 */ /* 0x000f680000100800 */
[----:B----4-:R0:W4:Y:S04]  /*4620*/  @P2 LDG.E.U16 R165, desc[UR6][R150.64] ;  /* 0x0000000696a52981 */ /* 0x010128000c1e1500 */
[----:B------:R-:W0:Y:S04]  /*4630*/  LDL R150, [R1+0x2e4] ;  /* 0x0002e40001967983 */ /* 0x000e280000100800 */
[----:B------:R-:W0:Y:S01]  /*4640*/  LDL R151, [R1+0x2e8] ;  /* 0x0002e80001977983 */ /* 0x000e220000100800 */
[----:B------:R-:W-:-:S02]  /*4650*/  PRMT R20, RZ, 0x7610, R20 ;  /* 0x00007610ff147816 */ /* 0x000fc40000000014 */
[----:B0-----:R-:W-:-:S04]  /*4660*/  @P0 LOP3.LUT R151, R151, R150, RZ, 0x3c, !PT ;  /* 0x0000009697970212 */ /* 0x001fc800078e3cff */
[----:B------:R-:W-:-:S04]  /*4670*/  @P0 LOP3.LUT R150, R151, R150, RZ, 0x3c, !PT ;  /* 0x0000009697960212 */ /* 0x000fc800078e3cff */
[----:B------:R-:W-:-:S05]  /*4680*/  @P0 LOP3.LUT R151, R151, R150, RZ, 0x3c, !PT ;  /* 0x0000009697970212 */ /* 0x000fca00078e3cff */
[----:B------:R-:W2:Y:S04]  /*4690*/  @P0 LDG.E.U16 R20, desc[UR6][R150.64] ;  /* 0x0000000696140981 */ /* 0x000ea8000c1e1500 */
[----:B--2---:R0:W-:Y:S04]  /*46a0*/  STL [R1+0x30], R20 ;  /* 0x0000301401007387 */ /* 0x0041e80000100800 */
[----:B0-----:R-:W2:Y:S04]  /*46b0*/  LDL.LU R20, [R1+0x43c] ;  /* 0x00043c0001147983 */ /* 0x001ea80000300800 */
        /* <DEDUP_REMOVED lines=19> */
[----:B------:R-:W4:Y:S04]  /*47f0*/  LDL R150, [R1+0x2cc] ;  /* 0x0002cc0001967983 */ /* 0x000f280000100800 */
[----:B------:R-:W4:Y:S01]  /*4800*/  LDL R151, [R1+0x2d0] ;  /* 0x0002d00001977983 */ /* 0x000f220000100800 */
[----:B------:R-:W-:-:S02]  /*4810*/  PRMT R90, RZ, 0x7610, R90 ;  /* 0x00007610ff5a7816 */ /* 0x000fc4000000005a */
[----:B----4-:R-:W-:-:S04]  /*4820*/  @P1 LOP3.LUT R151, R151, R150, RZ, 0x3c, !PT ;  /* 0x0000009697971212 */ /* 0x010fc800078e3cff */
[----:B------:R-:W-:-:S04]  /*4830*/  @P1 LOP3.LUT R150, R151, R150, RZ, 0x3c, !PT ;  /* 0x0000009697961212 */ /* 0x000fc800078e3cff */
[----:B------:R-:W-:-:S05]  /*4840*/  @P1 LOP3.LUT R151, R151, R150, RZ, 0x3c, !PT ;  /* 0x0000009697971212 */ /* 0x000fca00078e3cff */
[----:B------:R-:W4:Y:S01]  /*4850*/  @P1 LDG.E.U16 R90, desc[UR6][R150.64] ;  /* 0x00000006965a1981 */ /* 0x000f22000c1e1500 */
[----:B------:R-:W-:Y:S02]  /*4860*/  ISETP.GT.AND P2, PT, R177, 0xb, PT ;  /* 0x0000000bb100780c */ /* 0x000fe40003f44270 */
[----:B------:R-:W-:Y:S01]  /*4870*/  PRMT R160, RZ, 0x7610, R160 ;  /* 0x00007610ffa07816 */ /* 0x000fe200000000a0 */
[----:B----4-:R0:W-:Y:S04]  /*4880*/  STL [R1+0x24], R90 ;  /* 0x0000245a01007387 */ /* 0x0101e80000100800 */
[----:B0-----:R-:W4:Y:S04]  /*4890*/  LDL.LU R90, [R1+0x430] ;  /* 0x00043000015a7983 */ /* 0x001f280000300800 */
[----:B------:R-:W2:Y:S02]  /*48a0*/  LDL R151, [R1+0x2c4] ;  /* 0x0002c40001977983 */ /* 0x000ea40000100800 */
[----:B------:R-:W-:Y:S01]  /*48b0*/  @P2 IMAD.MOV.U32 R150, RZ, RZ, R161 ;  /* 0x000000ffff962224 */ /* 0x000fe200078e00a1 */
[----:B------:R-:W-:Y:S01]  /*48c0*/  PRMT R16, RZ, 0x7610, R16 ;  /* 0x00007610ff107816 */ /* 0x000fe20000000010 */
[----:B------:R-:W3:Y:S04]  /*48d0*/  LDL R161, [R1+0x29c] ;  /* 0x00029c0001a17983 */ /* 0x000ee80000100800 */
[----:B--2---:R0:W2:Y:S04]  /*48e0*/  @P2 LDG.E.U16 R160, desc[UR6][R150.64] ;  /* 0x0000000696a02981 */ /* 0x0040a8000c1e1500 */
[----:B------:R-:W0:Y:S04]  /*48f0*/  LDL R150, [R1+0x2bc] ;  /* 0x0002bc0001967983 */ /* 0x000e280000100800 */
[----:B------:R-:W0:Y:S02]  /*4900*/  LDL R151, [R1+0x2c0] ;  /* 0x0002c00001977983 */ /* 0x000e240000100800 */
[----:B0-----:R-:W-:-:S04]  /*4910*/  @P2 LOP3.LUT R151, R151, R150, RZ, 0x3c, !PT ;  /* 0x0000009697972212 */ /* 0x001fc800078e3cff */
[----:B------:R-:W-:-:S04]  /*4920*/  @P2 LOP3.LUT R150, R151, R150, RZ, 0x3c, !PT ;  /* 0x0000009697962212 */ /* 0x000fc800078e3cff */
[----:B------:R-:W-:-:S05]  /*4930*/  @P2 LOP3.LUT R151, R151, R150, RZ, 0x3c, !PT ;  /* 0x0000009697972212 */ /* 0x000fca00078e3cff */
[----:B------:R-:W5:Y:S04]  /*4940*/  @P2 LDG.E.U16 R16, desc[UR6][R150.64] ;  /* 0x0000000696102981 */ /* 0x000f68000c1e1500 */
[----:B--2---:R0:W-:Y:S04]  /*4950*/  STL [R1+0x1c], R160 ;  /* 0x00001ca001007387 */ /* 0x0041e80000100800 */
[----:B0-----:R-:W2:Y:S04]  /*4960*/  LDL R160, [R1+0x2a0] ;  /* 0x0002a00001a07983 */ /* 0x001ea80000100800 */
[----:B-----5:R0:W-:Y:S04]  /*4970*/  STL [R1+0x14], R16 ;  /* 0x0000141001007387 */ /* 0x0201e80000100800 */
[----:B0-----:R-:W5:Y:S04]  /*4980*/  LDL.LU R16, [R1+0x42c] ;  /* 0x00042c0001107983 */ /* 0x001f680000300800 */
        /* <DEDUP_REMOVED lines=20> */
[----:B------:R-:W2:Y:S04]  /*4ad0*/  LDL R150, [R1+0x2a4] ;  /* 0x0002a40001967983 */ /* 0x000ea80000100800 */
[----:B------:R-:W2:Y:S01]  /*4ae0*/  LDL R151, [R1+0x2a8] ;  /* 0x0002a80001977983 */ /* 0x000ea20000100800 */
[----:B------:R-:W-:-:S02]  /*4af0*/  PRMT R147, RZ, 0x7610, R147 ;  /* 0x00007610ff937816 */ /* 0x000fc40000000093 */
[----:B--2---:R-:W-:-:S04]  /*4b00*/  @P1 LOP3.LUT R151, R151, R150, RZ, 0x3c, !PT ;  /* 0x0000009697971212 */ /* 0x004fc800078e3cff */
[----:B------:R-:W-:-:S04]  /*4b10*/  @P1 LOP3.LUT R150, R151, R150, RZ, 0x3c, !PT ;  /* 0x0000009697961212 */ /* 0x000fc800078e3cff */
[----:B------:R-:W-:-:S05]  /*4b20*/  @P1 LOP3.LUT R151, R151, R150, RZ, 0x3c, !PT ;  /* 0x0000009697971212 */ /* 0x000fca00078e3cff */
[----:B------:R0:W2:Y:S01]  /*4b30*/  @P1 LDG.E.U16 R147, desc[UR6][R150.64] ;  /* 0x0000000696931981 */ /* 0x0000a2000c1e1500 */
[----:B------:R-:W-:Y:S01]  /*4b40*/  PRMT R3, RZ, 0x7610, R3 ;  /* 0x00007610ff037816 */ /* 0x000fe20000000003 */
[----:B0-----:R-:W-:Y:S02]  /*4b50*/  @P1 IMAD.MOV.U32 R150, RZ, RZ, R160 ;  /* 0x000000ffff961224 */ /* 0x001fe400078e00a0 */
[----:B------:R-:W-:-:S05]  /*4b60*/  @P1 IMAD.MOV.U32 R151, RZ, RZ, R161 ;  /* 0x000000ffff971224 */ /* 0x000fca00078e00a1 */
[----:B------:R-:W5:Y:S04]  /*4b70*/  @P1 LDG.E.U16 R3, desc[UR6][R150.64] ;  /* 0x0000000696031981 */ /* 0x000f68000c1e1500 */
[----:B--2---:R-:W-:Y:S04]  /*4b80*/  STL [R1+0x400], R147 ;  /* 0x0004009301007387 */ /* 0x004fe80000100800 */
[----:B------:R-:W2:Y:S04]  /*4b90*/  LDL R150, [R1+0x294] ;  /* 0x0002940001967983 */ /* 0x000ea80000100800 */
[----:B------:R-:W2:Y:S01]  /*4ba0*/  LDL R151, [R1+0x298] ;  /* 0x0002980001977983 */ /* 0x000ea20000100800 */
[----:B------:R-:W-:-:S02]  /*4bb0*/  ISETP.GT.AND P2, PT, R177, 0xe, PT ;  /* 0x0000000eb100780c */ /* 0x000fc40003f44270 */
[----:B------:R-:W-:Y:S01]  /*4bc0*/  PRMT R156, RZ, 0x7610, R156 ;  /* 0x00007610ff9c7816 */ /* 0x000fe2000000009c */
[----:B------:R-:W4:Y:S04]  /*4bd0*/  LDL R161, [R1+0x27c] ;  /* 0x00027c0001a17983 */ /* 0x000f280000100800 */
[----:B------:R-:W3:Y:S04]  /*4be0*/  LDL R160, [R1+0x280] ;  /* 0x0002800001a07983 */ /* 0x000ee80000100800 */
[----:B-----5:R-:W-:Y:S02]  /*4bf0*/  STL [R1+0x404], R3 ;  /* 0x0004040301007387 */ /* 0x020fe40000100800 */
[----:B--2---:R-:W-:-:S04]  /*4c00*/  @P2 LOP3.LUT R151, R151, R150, RZ, 0x3c, !PT ;  /* 0x0000009697972212 */ /* 0x004fc800078e3cff */
[----:B------:R-:W-:-:S04]  /*4c10*/  @P2 LOP3.LUT R150, R151, R150, RZ, 0x3c, !PT ;  /* 0x0000009697962212 */ /* 0x000fc800078e3cff */
[----:B------:R-:W-:-:S05]  /*4c20*/  @P2 LOP3.LUT R151, R151, R150, RZ, 0x3c, !PT ;  /* 0x0000009697972212 */ /* 0x000fca00078e3cff */
[----:B------:R-:W2:Y:S04]  /*4c30*/  @P2 LDG.E.U16 R156, desc[UR6][R150.64] ;  /* 0x00000006969c2981 */ /* 0x000ea8000c1e1500 */
[----:B------:R-:W5:Y:S04]  /*4c40*/  LDL R150, [R1+0x28c] ;  /* 0x00028c0001967983 */ /* 0x000f680000100800 */
[----:B------:R-:W5:Y:S01]  /*4c50*/  LDL R151, [R1+0x290] ;  /* 0x0002900001977983 */ /* 0x000f620000100800 */
[----:B------:R-:W-:-:S03]  /*4c60*/  PRMT R157, RZ, 0x7610, R157 ;  /* 0x00007610ff9d7816 */ /* 0x000fc6000000009d */
[----:B--2---:R-:W-:Y:S01]  /*4c70*/  STL [R1+0x408], R156 ;  /* 0x0004089c01007387 */ /* 0x004fe20000100800 */
[----:B-----5:R-:W-:-:S04]  /*4c80*/  @P2 LOP3.LUT R151, R151, R150, RZ, 0x3c, !PT ;  /* 0x0000009697972212 */ /* 0x020fc800078e3cff */
[----:B------:R-:W-:-:S04]  /*4c90*/  @P2 LOP3.LUT R150, R151, R150, RZ, 0x3c, !PT ;  /* 0x0000009697962212 */ /* 0x000fc800078e3cff */
[----:B------:R-:W-:-:S05]  /*4ca0*/  @P2 LOP3.LUT R151, R151, R150, RZ, 0x3c, !PT ;  /* 0x0000009697972212 */ /* 0x000fca00078e3cff */
[----:B------:R0:W2:Y:S04]  /*4cb0*/  @P2 LDG.E.U16 R157, desc[UR6][R150.64] ;  /* 0x00000006969d2981 */ /* 0x0000a8000c1e1500 */
[----:B------:R-:W0:Y:S04]  /*4cc0*/  LDL R150, [R1+0x284] ;  /* 0x0002840001967983 */ /* 0x000e280000100800 */
[----:B------:R-:W0:Y:S01]  /*4cd0*/  LDL R151, [R1+0x288] ;  /* 0x0002880001977983 */ /* 0x000e220000100800 */
[----:B------:R-:W-:Y:S02]  /*4ce0*/  ISETP.GT.AND P0, PT, R177, 0xf, PT ;  /* 0x0000000fb100780c */ /* 0x000fe40003f04270 */
[----:B------:R-:W-:-:S11]  /*4cf0*/  PRMT R148, RZ, 0x7610, R148 ;  /* 0x00007610ff947816 */ /* 0x000fd60000000094 */
[----:B0-----:R-:W-:-:S04]  /*4d00*/  @P0 LOP3.LUT R151, R151, R150, RZ, 0x3c, !PT ;  /* 0x0000009697970212 */ /* 0x001fc800078e3cff */
[----:B------:R-:W-:-:S04]  /*4d10*/  @P0 LOP3.LUT R150, R151, R150, RZ, 0x3c, !PT ;  /* 0x0000009697960212 */ /* 0x000fc800078e3cff */
[----:B------:R-:W-:-:S05]  /*4d20*/  @P0 LOP3.LUT R151, R151, R150, RZ, 0x3c, !PT ;  /* 0x0000009697970212 */ /* 0x000fca00078e3cff */
[----:B------:R3:W5:Y:S01]  /*4d30*/  @P0 LDG.E.U16 R148, desc[UR6][R150.64] ;  /* 0x0000000696940981 */ /* 0x000762000c1e1500 */
[----:B------:R-:W-:-:S03]  /*4d40*/  PRMT R2, RZ, 0x7610, R2 ;  /* 0x00007610ff027816 */ /* 0x000fc60000000002 */
[----:B--2---:R-:W-:Y:S01]  /*4d50*/  STL [R1+0x40c], R157 ;  /* 0x00040c9d01007387 */ /* 0x004fe20000100800 */
[----:B---3--:R-:W-:Y:S02]  /*4d60*/  @P0 IMAD.MOV.U32 R150, RZ, RZ, R160 ;  /* 0x000000ffff960224 */ /* 0x008fe400078e00a0 */
[----:B----4-:R-:W-:-:S05]  /*4d70*/  @P0 IMAD.MOV.U32 R151, RZ, RZ, R161 ;  /* 0x000000ffff970224 */ /* 0x010fca00078e00a1 */
[----:B------:R-:W2:Y:S04]  /*4d80*/  @P0 LDG.E.U16 R2, desc[UR6][R150.64] ;  /* 0x0000000696020981 */ /* 0x000ea8000c1e1500 */
[----:B-----5:R-:W-:Y:S04]  /*4d90*/  STL [R1+0x410], R148 ;  /* 0x0004109401007387 */ /* 0x020fe80000100800 */
[----:B------:R-:W3:Y:S04]  /*4da0*/  LDL R150, [R1+0x274] ;  /* 0x0002740001967983 */ /* 0x000ee80000100800 */
[----:B------:R-:W3:Y:S01]  /*4db0*/  LDL R151, [R1+0x278] ;  /* 0x0002780001977983 */ /* 0x000ee20000100800 */
[----:B------:R-:W-:-:S02]  /*4dc0*/  ISETP.GT.AND P1, PT, R177, 0x10, PT ;  /* 0x00000010b100780c */ /* 0x000fc40003f24270 */
[----:B------:R-:W-:Y:S01]  /*4dd0*/  PRMT R164, RZ, 0x7610, R164 ;  /* 0x00007610ffa47816 */ /* 0x000fe200000000a4 */
[----:B------:R-:W4:Y:S04]  /*4de0*/  LDL R161, [R1+0x254] ;  /* 0x0002540001a17983 */ /* 0x000f280000100800 */
[----:B------:R-:W5:Y:S04]  /*4df0*/  LDL R160, [R1+0x258] ;  /* 0x0002580001a07983 */ /* 0x000f680000100800 */
[----:B--2---:R-:W-:Y:S02]  /*4e00*/  STL [R1+0x414], R2 ;  /* 0x0004140201007387 */ /* 0x004fe40000100800 */
[----:B---3--:R-:W-:-:S04]  /*4e10*/  @P1 LOP3.LUT R151, R151, R150, RZ, 0x3c, !PT ;  /* 0x0000009697971212 */ /* 0x008fc800078e3cff */
[----:B------:R-:W-:-:S04]  /*4e20*/  @P1 LOP3.LUT R150, R151, R150, RZ, 0x3c, !PT ;  /* 0x0000009697961212 */ /* 0x000fc800078e3cff */
[----:B------:R-:W-:-:S05]  /*4e30*/  @P1 LOP3.LUT R151, R151, R150, RZ, 0x3c, !PT ;  /* 0x0000009697971212 */ /* 0x000fca00078e3cff */
[----:B------:R0:W2:Y:S04]  /*4e40*/  @P1 LDG.E.U16 R164, desc[UR6][R150.64] ;  /* 0x0000000696a41981 */ /* 0x0000a8000c1e1500 */
[----:B------:R-:W0:Y:S04]  /*4e50*/  LDL R150, [R1+0x26c] ;  /* 0x00026c0001967983 */ /* 0x000e280000100800 */
[----:B------:R-:W0:Y:S01]  /*4e60*/  LDL R151, [R1+0x270] ;  /* 0x0002700001977983 */ /* 0x000e220000100800 */
[----:B------:R-:W-:Y:S02]  /*4e70*/  PRMT R248, RZ, 0x7610, R248 ;  /* 0x00007610fff87816 */ /* 0x000fe400000000f8 */
[----:B0-----:R-:W-:-:S04]  /*4e80*/  @P1 LOP3.LUT R151, R151, R150, RZ, 0x3c, !PT ;  /* 0x0000009697971212 */ /* 0x001fc800078e3cff */
[----:B------:R-:W-:-:S04]  /*4e90*/  @P1 LOP3.LUT R150, R151, R150, RZ, 0x3c, !PT ;  /* 0x0000009697961212 */ /* 0x000fc800078e3cff */
[----:B------:R-:W-:-:S05]  /*4ea0*/  @P1 LOP3.LUT R151, R151, R150, RZ, 0x3c, !PT ;  /* 0x0000009697971212 */ /* 0x000fca00078e3cff */
[----:B------:R0:W3:Y:S04]  /*4eb0*/  @P1 LDG.E.U16 R248, desc[UR6][R150.64] ;  /* 0x0000000696f81981 */ /* 0x0000e8000c1e1500 */
[----:B------:R-:W0:Y:S04]  /*4ec0*/  LDL R150, [R1+0x264] ;  /* 0x0002640001967983 */ /* 0x000e280000100800 */
[----:B------:R-:W0:Y:S01]  /*4ed0*/  LDL R151, [R1+0x268] ;  /* 0x0002680001977983 */ /* 0x000e220000100800 */
[----:B------:R-:W-:Y:S02]  /*4ee0*/  ISETP.GT.AND P2, PT, R177, 0x11, PT ;  /* 0x00000011b100780c */ /* 0x000fe40003f44270 */
[----:B------:R-:W-:-:S11]  /*4ef0*/  PRMT R22, RZ, 0x7610, R22 ;  /* 0x00007610ff167816 */ /* 0x000fd60000000016 */
[----:B0-----:R-:W-:-:S04]  /*4f00*/  @P2 LOP3.LUT R151, R151, R150, RZ, 0x3c, !PT ;  /* 0x0000009697972212 */ /* 0x001fc800078e3cff */
[----:B------:R-:W-:-:S04]  /*4f10*/  @P2 LOP3.LUT R150, R151, R150, RZ, 0x3c, !PT ;  /* 0x0000009697962212 */ /* 0x000fc800078e3cff */
[----:B------:R-:W-:-:S05]  /*4f20*/  @P2 LOP3.LUT R151, R151, R150, RZ, 0x3c, !PT ;  /* 0x0000009697972212 */ /* 0x000fca00078e3cff */
[----:B------:R-:W4:Y:S04]  /*4f30*/  @P2 LDG.E.U16 R22, desc[UR6][R150.64] ;  /* 0x0000000696162981 */ /* 0x000f28000c1e1500 */
[----:B----4-:R0:W-:Y:S04]  /*4f40*/  STL [R1+0x8], R22 ;  /* 0x0000081601007387 */ /* 0x0101e80000100800 */
[----:B0-----:R-:W4:Y:S04]  /*4f50*/  LDL.LU R22, [R1+0x420] ;  /* 0x0004200001167983 */ /* 0x001f280000300800 */
[----:B------:R-:W5:Y:S04]  /*4f60*/  LDL R150, [R1+0x25c] ;  /* 0x00025c0001967983 */ /* 0x000f680000100800 */
[----:B------:R-:W5:Y:S01]  /*4f70*/  LDL R151, [R1+0x260] ;  /* 0x0002600001977983 */ /* 0x000f620000100800 */
[----:B------:R-:W-:-:S02]  /*4f80*/  PRMT R12, RZ, 0x7610, R12 ;  /* 0x00007610ff0c7816 */ /* 0x000fc4000000000c */
[----:B------:R-:W-:Y:S02]  /*4f90*/  ISETP.GT.AND P0, PT, R177, 0x12, PT ;  /* 0x00000012b100780c */ /* 0x000fe40003f04270 */
[----:B-----5:R-:W-:-:S04]  /*4fa0*/  @P2 LOP3.LUT R151, R151, R150, RZ, 0x3c, !PT ;  /* 0x0000009697972212 */ /* 0x020fc800078e3cff */
[----:B------:R-:W-:-:S04]  /*4fb0*/  @P2 LOP3.LUT R150, R151, R150, RZ, 0x3c, !PT ;  /* 0x0000009697962212 */ /* 0x000fc800078e3cff */
[----:B------:R-:W-:-:S05]  /*4fc0*/  @P2 LOP3.LUT R151, R151, R150, RZ, 0x3c, !PT ;  /* 0x0000009697972212 */ /* 0x000fca00078e3cff */
[----:B------:R0:W5:Y:S01]  /*4fd0*/  @P2 LDG.E.U16 R12, desc[UR6][R150.64] ;  /* 0x00000006960c2981 */ /* 0x000162000c1e1500 */
[----:B------:R-:W-:Y:S01]  /*4fe0*/  PRMT R2, RZ, 0x7610, R2 ;  /* 0x00007610ff027816 */ /* 0x000fe20000000002 */
[----:B0-----:R-:W-:Y:S02]  /*4ff0*/  @P0 IMAD.MOV.U32 R150, RZ, RZ, R160 ;  /* 0x000000ffff960224 */ /* 0x001fe400078e00a0 */
[----:B------:R-:W-:-:S05]  /*5000*/  @P0 IMAD.MOV.U32 R151, RZ, RZ, R161 ;  /* 0x000000ffff970224 */ /* 0x000fca00078e00a1 */
[----:B------:R-:W2:Y:S04]  /*5010*/  @P0 LDG.E.U16 R2, desc[UR6][R150.64] ;  /* 0x0000000696020981 */ /* 0x000ea8000c1e1500 */
[----:B-----5:R0:W-:Y:S04]  /*5020*/  STL [R1+0x4], R12 ;  /* 0x0000040c01007387 */ /* 0x0201e80000100800 */
[----:B0-----:R-:W5:Y:S04]  /*5030*/  LDL.LU R12, [R1+0x41c] ;  /* 0x00041c00010c7983 */ /* 0x001f680000300800 */
[----:B------:R-:W3:Y:S04]  /*5040*/  LDL R150, [R1+0x24c] ;  /* 0x00024c0001967983 */ /* 0x000ee80000100800 */
[----:B------:R-:W3:Y:S01]  /*5050*/  LDL R151, [R1+0x250] ;  /* 0x0002500001977983 */ /* 0x000ee20000100800 */
[----:B------:R-:W-:-:S03]  /*5060*/  PRMT R148, RZ, 0x7610, R148 ;  /* 0x00007610ff947816 */ /* 0x000fc60000000094 */
[----:B------:R-:W4:Y:S04]  /*5070*/  LDL R161, [R1+0x22c] ;  /* 0x00022c0001a17983 */ /* 0x000f280000100800 */
[----:B------:R-:W5:Y:S04]  /*5080*/  LDL R160, [R1+0x230] ;  /* 0x0002300001a07983 */ /* 0x000f680000100800 */
[----:B--2---:R0:W-:Y:S01]  /*5090*/  STL [R1+0x418], R2 ;  /* 0x0004180201007387 */ /* 0x0041e20000100800 */
[----:B------:R-:W-:Y:S02]  /*50a0*/  ISETP.GT.AND P1, PT, R177, 0x13, PT ;  /* 0x00000013b100780c */ /* 0x000fe40003f24270 */
[----:B------:R-:W-:-:S02]  /*50b0*/  PRMT R157, RZ, 0x7610, R157 ;  /* 0x00007610ff9d7816 */ /* 0x000fc4000000009d */
[----:B------:R-:W-:Y:S01]  /*50c0*/  PRMT R156, RZ, 0x7610, R156 ;  /* 0x00007610ff9c7816 */ /* 0x000fe2000000009c */
[----:B0-----:R-:W2:Y:S01]  /*50d0*/  LDL R2, [R1+0x238] ;  /* 0x0002380001027983 */ /* 0x001ea20000100800 */
[----:B---3--:R-:W-:-:S04]  /*50e0*/  @P0 LOP3.LUT R151, R151, R150, RZ, 0x3c, !PT ;  /* 0x0000009697970212 */ /* 0x008fc800078e3cff */
[----:B------:R-:W-:-:S04]  /*50f0*/  @P0 LOP3.LUT R150, R151, R150, RZ, 0x3c, !PT ;  /* 0x0000009697960212 */ /* 0x000fc800078e3cff */
[----:B------:R-:W-:-:S05]  /*5100*/  @P0 LOP3.LUT R151, R151, R150, RZ, 0x3c, !PT ;  /* 0x0000009697970212 */ /* 0x000fca00078e3cff */
[----:B------:R0:W3:Y:S04]  /*5110*/  @P0 LDG.E.U16 R148, desc[UR6][R150.64] ;  /* 0x0000000696940981 */ /* 0x0000e8000c1e1500 */
[----:B------:R-:W0:Y:S04]  /*5120*/  LDL R150, [R1+0x244] ;  /* 0x0002440001967983 */ /* 0x000e280000100800 */
[----:B------:R-:W0:Y:S02]  /*5130*/  LDL R151, [R1+0x248] ;  /* 0x0002480001977983 */ /* 0x000e240000100800 */
[----:B0-----:R-:W-:-:S04]  /*5140*/  @P1 LOP3.LUT R151, R151, R150, RZ, 0x3c, !PT ;  /* 0x0000009697971212 */ /* 0x001fc800078e3cff */
[----:B------:R-:W-:-:S04]  /*5150*/  @P1 LOP3.LUT R150, R151, R150, RZ, 0x3c, !PT ;  /* 0x0000009697961212 */ /* 0x000fc800078e3cff */
[----:B------:R-:W-:-:S05]  /*5160*/  @P1 LOP3.LUT R151, R151, R150, RZ, 0x3c, !PT ;  /* 0x0000009697971212 */ /* 0x000fca00078e3cff */
[----:B------:R0:W3:Y:S04]  /*5170*/  @P1 LDG.E.U16 R157, desc[UR6][R150.64] ;  /* 0x00000006969d1981 */ /* 0x0000e8000c1e1500 */
[----:B------:R-:W0:Y:S04]  /*5180*/  LDL R150, [R1+0x23c] ;  /* 0x00023c0001967983 */ /* 0x000e280000100800 */
[----:B------:R-:W0:Y:S01]  /*5190*/  LDL R151, [R1+0x240] ;  /* 0x0002400001977983 */ /* 0x000e220000100800 */
[----:B------:R-:W-:Y:S02]  /*51a0*/  ISETP.GT.AND P2, PT, R177, 0x14, PT ;  /* 0x00000014b100780c */ /* 0x000fe40003f44270 */
[----:B0-----:R-:W-:-:S04]  /*51b0*/  @P1 LOP3.LUT R151, R151, R150, RZ, 0x3c, !PT ;  /* 0x0000009697971212 */ /* 0x001fc800078e3cff */
[----:B------:R-:W-:-:S04]  /*51c0*/  @P1 LOP3.LUT R150, R151, R150, RZ, 0x3c, !PT ;  /* 0x0000009697961212 */ /* 0x000fc800078e3cff */
[----:B------:R-:W-:-:S05]  /*51d0*/  @P1 LOP3.LUT R151, R151, R150, RZ, 0x3c, !PT ;  /* 0x0000009697971212 */ /* 0x000fca00078e3cff */
[----:B------:R2:W3:Y:S04]  /*51e0*/  @P1 LDG.E.U16 R156, desc[UR6][R150.64] ;  /* 0x00000006969c1981 */ /* 0x0004e8000c1e1500 */
[----:B------:R-:W4:Y:S01]  /*51f0*/  LDL R151, [R1+0x234] ;  /* 0x0002340001977983 */ /* 0x000f220000100800 */
[----:B------:R-:W-:Y:S01]  /*5200*/  PRMT R3, RZ, 0x7610, R3 ;  /* 0x00007610ff037816 */ /* 0x000fe20000000003 */
[----:B--2---:R-:W-:Y:S01]  /*5210*/  @P2 IMAD.MOV.U32 R150, RZ, RZ, R2 ;  /* 0x000000ffff962224 */ /* 0x004fe200078e0002 */
[----:B------:R-:W-:Y:S01]  /*5220*/  PRMT R147, RZ, 0x7610, R147 ;  /* 0x00007610ff937816 */ /* 0x000fe20000000093 */
[----:B------:R-:W2:Y:S01]  /*5230*/  LDL R2, [R1+0x210] ;  /* 0x0002100001027983 */ /* 0x000ea20000100800 */
[----:B------:R-:W-:-:S03]  /*5240*/  ISETP.GT.AND P0, PT, R177, 0x15, PT ;  /* 0x00000015b100780c */ /* 0x000fc60003f04270 */
[----:B----4-:R5:W4:Y:S02]  /*5250*/  @P2 LDG.E.U16 R3, desc[UR6][R150.64] ;  /* 0x0000000696032981 */ /* 0x010b24000c1e1500 */
[----:B-----5:R-:W-:Y:S02]  /*5260*/  @P2 IMAD.MOV.U32 R150, RZ, RZ, R160 ;  /* 0x000000ffff962224 */ /* 0x020fe400078e00a0 */
[----:B------:R-:W-:Y:S01]  /*5270*/  @P2 IMAD.MOV.U32 R151, RZ, RZ, R161 ;  /* 0x000000ffff972224 */ /* 0x000fe200078e00a1 */
[----:B------:R-:W-:Y:S01]  /*5280*/  PRMT R159, RZ, 0x7610, R159 ;  /* 0x00007610ff9f7816 */ /* 0x000fe2000000009f */
[----:B------:R-:W5:Y:S04]  /*5290*/  LDL R161, [R1+0x204] ;  /* 0x0002040001a17983 */ /* 0x000f680000100800 */
[----:B------:R0:W4:Y:S01]  /*52a0*/  @P2 LDG.E.U16 R147, desc[UR6][R150.64] ;  /* 0x0000000696932981 */ /* 0x000122000c1e1500 */
[----:B------:R-:W-:-:S02]  /*52b0*/  PRMT R158, RZ, 0x7610, R158 ;  /* 0x00007610ff9e7816 */ /* 0x000fc4000000009e */
[----:B------:R-:W-:Y:S01]  /*52c0*/  ISETP.GT.AND P1, PT, R177, 0x16, PT ;  /* 0x00000016b100780c */ /* 0x000fe20003f24270 */
[----:B------:R-:W3:Y:S04]  /*52d0*/  LDL R160, [R1+0x208] ;  /* 0x0002080001a07983 */ /* 0x000ee80000100800 */
[----:B------:R-:W0:Y:S04]  /*52e0*/  LDL R150, [R1+0x224] ;  /* 0x0002240001967983 */ /* 0x000e280000100800 */
[----:B------:R-:W0:Y:S02]  /*52f0*/  LDL R151, [R1+0x228] ;  /* 0x0002280001977983 */ /* 0x000e240000100800 */
[----:B0-----:R-:W-:-:S04]  /*5300*/  @P0 LOP3.LUT R151, R151, R150, RZ, 0x3c, !PT ;  /* 0x0000009697970212 */ /* 0x001fc800078e3cff */
[----:B------:R-:W-:-:S04]  /*5310*/  @P0 LOP3.LUT R150, R151, R150, RZ, 0x3c, !PT ;  /* 0x0000009697960212 */ /* 0x000fc800078e3cff */
[----:B------:R-:W-:-:S05]  /*5320*/  @P0 LOP3.LUT R151, R151, R150, RZ, 0x3c, !PT ;  /* 0x0000009697970212 */ /* 0x000fca00078e3cff */
[----:B------:R0:W4:Y:S04]  /*5330*/  @P0 LDG.E.U16 R159, desc[UR6][R150.64] ;  /* 0x00000006969f0981 */ /* 0x000128000c1e1500 */
[----:B------:R-:W0:Y:S04]  /*5340*/  LDL R150, [R1+0x21c] ;  /* 0x00021c0001967983 */ /* 0x000e280000100800 */
[----:B------:R-:W0:Y:S02]  /*5350*/  LDL R151, [R1+0x220] ;  /* 0x0002200001977983 */ /* 0x000e240000100800 */
[----:B0-----:R-:W-:-:S04]  /*5360*/  @P0 LOP3.LUT R151, R151, R150, RZ, 0x3c, !PT ;  /* 0x0000009697970212 */ /* 0x001fc800078e3cff */
[----:B------:R-:W-:-:S04]  /*5370*/  @P0 LOP3.LUT R150, R151, R150, RZ, 0x3c, !PT ;  /* 0x0000009697960212 */ /* 0x000fc800078e3cff */
[----:B------:R-:W-:-:S05]  /*5380*/  @P0 LOP3.LUT R151, R151, R150, RZ, 0x3c, !PT ;  /* 0x0000009697970212 */ /* 0x000fca00078e3cff */
[----:B------:R0:W4:Y:S04]  /*5390*/  @P0 LDG.E.U16 R158, desc[UR6][R150.64] ;  /* 0x00000006969e0981 */ /* 0x000128000c1e1500 */
[----:B------:R-:W0:Y:S04]  /*53a0*/  LDL R150, [R1+0x214] ;  /* 0x0002140001967983 */ /* 0x000e280000100800 */
[----:B------:R-:W0:Y:S01]  /*53b0*/  LDL R151, [R1+0x218] ;  /* 0x0002180001977983 */ /* 0x000e220000100800 */
[----:B------:R-:W-:Y:S02]  /*53c0*/  PRMT R252, RZ, 0x7610, R252 ;  /* 0x00007610fffc7816 */ /* 0x000fe400000000fc */
[----:B0-----:R-:W-:-:S04]  /*53d0*/  @P1 LOP3.LUT R151, R151, R150, RZ, 0x3c, !PT ;  /* 0x0000009697971212 */ /* 0x001fc800078e3cff */
[----:B------:R-:W-:-:S04]  /*53e0*/  @P1 LOP3.LUT R150, R151, R150, RZ, 0x3c, !PT ;  /* 0x0000009697961212 */ /* 0x000fc800078e3cff */
[----:B------:R-:W-:-:S05]  /*53f0*/  @P1 LOP3.LUT R151, R151, R150, RZ, 0x3c, !PT ;  /* 0x0000009697971212 */ /* 0x000fca00078e3cff */
[----:B------:R2:W4:Y:S04]  /*5400*/  @P1 LDG.E.U16 R252, desc[UR6][R150.64] ;  /* 0x0000000696fc1981 */ /* 0x000528000c1e1500 */
[----:B------:R-:W5:Y:S01]  /*5410*/  LDL R151, [R1+0x20c] ;  /* 0x00020c0001977983 */ /* 0x000f620000100800 */
[----:B------:R-:W-:Y:S01]  /*5420*/  ISETP.GT.AND P2, PT, R177, 0x17, PT ;  /* 0x00000017b100780c */ /* 0x000fe20003f44270 */
[----:B--2---:R-:W-:Y:S01]  /*5430*/  @P1 IMAD.MOV.U32 R150, RZ, RZ, R2 ;  /* 0x000000ffff961224 */ /* 0x004fe200078e0002 */
[----:B------:R-:W-:Y:S01]  /*5440*/  PRMT R251, RZ, 0x7610, R251 ;  /* 0x00007610fffb7816 */ /* 0x000fe200000000fb */
[----:B------:R-:W2:Y:S01]  /*5450*/  LDL R2, [R1+0x1e8] ;  /* 0x0001e80001027983 */ /* 0x000ea20000100800 */
[----:B------:R-:W-:-:S04]  /*5460*/  PRMT R250, RZ, 0x7610, R250 ;  /* 0x00007610fffa7816 */ /* 0x000fc800000000fa */
[----:B-----5:R3:W5:Y:S05]  /*5470*/  @P1 LDG.E.U16 R251, desc[UR6][R150.64] ;  /* 0x0000000696fb1981 */ /* 0x02076a000c1e1500 */
[----:B---3--:R-:W-:Y:S02]  /*5480*/  @P2 IMAD.MOV.U32 R150, RZ, RZ, R160 ;  /* 0x000000ffff962224 */ /* 0x008fe400078e00a0 */
[----:B------:R-:W-:Y:S01]  /*5490*/  @P2 IMAD.MOV.U32 R151, RZ, RZ, R161 ;  /* 0x000000ffff972224 */ /* 0x000fe200078e00a1 */
[----:B------:R-:W-:Y:S01]  /*54a0*/  PRMT R249, RZ, 0x7610, R249 ;  /* 0x00007610fff97816 */ /* 0x000fe200000000f9 */
[----:B------:R-:W3:Y:S04]  /*54b0*/  LDL R161, [R1+0x1dc] ;  /* 0x0001dc0001a17983 */ /* 0x000ee80000100800 */
[----:B------:R0:W5:Y:S01]  /*54c0*/  @P2 LDG.E.U16 R250, desc[UR6][R150.64] ;  /* 0x0000000696fa2981 */ /* 0x000162000c1e1500 */
[----:B------:R-:W-:-:S02]  /*54d0*/  ISETP.GT.AND P0, PT, R177, 0x18, PT ;  /* 0x00000018b100780c */ /* 0x000fc40003f04270 */
[----:B------:R-:W-:Y:S01]  /*54e0*/  PRMT R247, RZ, 0x7610, R247 ;  /* 0x00007610fff77816 */ /* 0x000fe200000000f7 */
[----:B------:R-:W4:Y:S04]  /*54f0*/  LDL R160, [R1+0x1e0] ;  /* 0x0001e00001a07983 */ /* 0x000f280000100800 */
[----:B------:R-:W0:Y:S04]  /*5500*/  LDL R150, [R1+0x1fc] ;  /* 0x0001fc0001967983 */ /* 0x000e280000100800 */
[----:B------:R-:W0:Y:S02]  /*5510*/  LDL R151, [R1+0x200] ;  /* 0x0002000001977983 */ /* 0x000e240000100800 */
[----:B0-----:R-:W-:-:S04]  /*5520*/  @P2 LOP3.LUT R151, R151, R150, RZ, 0x3c, !PT ;  /* 0x0000009697972212 */ /* 0x001fc800078e3cff */
[----:B------:R-:W-:-:S04]  /*5530*/  @P2 LOP3.LUT R150, R151, R150, RZ, 0x3c, !PT ;  /* 0x0000009697962212 */ /* 0x000fc800078e3cff */
[----:B------:R-:W-:-:S05]  /*5540*/  @P2 LOP3.LUT R151, R151, R150, RZ, 0x3c, !PT ;  /* 0x0000009697972212 */ /* 0x000fca00078e3cff */
[----:B------:R0:W5:Y:S04]  /*5550*/  @P2 LDG.E.U16 R249, desc[UR6][R150.64] ;  /* 0x0000000696f92981 */ /* 0x000168000c1e1500 */
[----:B------:R-:W0:Y:S04]  /*5560*/  LDL R150, [R1+0x1f4] ;  /* 0x0001f40001967983 */ /* 0x000e280000100800 */
[----:B------:R-:W0:Y:S02]  /*5570*/  LDL R151, [R1+0x1f8] ;  /* 0x0001f80001977983 */ /* 0x000e240000100800 */
[----:B0-----:R-:W-:-:S04]  /*5580*/  @P0 LOP3.LUT R151, R151, R150, RZ, 0x3c, !PT ;  /* 0x0000009697970212 */ /* 0x001fc800078e3cff */
[----:B------:R-:W-:-:S04]  /*5590*/  @P0 LOP3.LUT R150, R151, R150, RZ, 0x3c, !PT ;  /* 0x0000009697960212 */ /* 0x000fc800078e3cff */
[----:B------:R-:W-:-:S05]  /*55a0*/  @P0 LOP3.LUT R151, R151, R150, RZ, 0x3c, !PT ;  /* 0x0000009697970212 */ /* 0x000fca00078e3cff */
[----:B------:R0:W5:Y:S04]  /*55b0*/  @P0 LDG.E.U16 R247, desc[UR6][R150.64] ;  /* 0x0000000696f70981 */ /* 0x000168000c1e1500 */
[----:B------:R-:W0:Y:S04]  /*55c0*/  LDL R150, [R1+0x1ec] ;  /* 0x0001ec0001967983 */ /* 0x000e280000100800 */
[----:B------:R-:W0:Y:S01]  /*55d0*/  LDL R151, [R1+0x1f0] ;  /* 0x0001f00001977983 */ /* 0x000e220000100800 */
[----:B------:R-:W-:Y:S02]  /*55e0*/  PRMT R246, RZ, 0x7610, R246 ;  /* 0x00007610fff67816 */ /* 0x000fe400000000f6 */
[----:B------:R-:W-:-:S02]  /*55f0*/  ISETP.GT.AND P1, PT, R177, 0x19, PT ;  /* 0x00000019b100780c */ /* 0x000fc40003f24270 */
[----:B0-----:R-:W-:-:S04]  /*5600*/  @P0 LOP3.LUT R151, R151, R150, RZ, 0x3c, !PT ;  /* 0x0000009697970212 */ /* 0x001fc800078e3cff */
[----:B------:R-:W-:-:S04]  /*5610*/  @P0 LOP3.LUT R150, R151, R150, RZ, 0x3c, !PT ;  /* 0x0000009697960212 */ /* 0x000fc800078e3cff */
[----:B------:R-:W-:-:S05]  /*5620*/  @P0 LOP3.LUT R151, R151, R150, RZ, 0x3c, !PT ;  /* 0x0000009697970212 */ /* 0x000fca00078e3cff */
[----:B------:R2:W5:Y:S04]  /*5630*/  @P0 LDG.E.U16 R246, desc[UR6][R150.64] ;  /* 0x0000000696f60981 */ /* 0x000568000c1e1500 */
[----:B------:R-:W3:Y:S01]  /*5640*/  LDL R151, [R1+0x1e4] ;  /* 0x0001e40001977983 */ /* 0x000ee20000100800 */
[----:B------:R-:W-:Y:S01]  /*5650*/  PRMT R245, RZ, 0x7610, R245 ;  /* 0x00007610fff57816 */ /* 0x000fe200000000f5 */
[----:B--2---:R-:W-:Y:S01]  /*5660*/  @P1 IMAD.MOV.U32 R150, RZ, RZ, R2 ;  /* 0x000000ffff961224 */ /* 0x004fe200078e0002 */
[----:B------:R-:W-:Y:S01]  /*5670*/  PRMT R244, RZ, 0x7610, R244 ;  /* 0x00007610fff47816 */ /* 0x000fe200000000f4 */
[----:B------:R-:W2:Y:S01]  /*5680*/  LDL R2, [R1+0x1c0] ;  /* 0x0001c00001027983 */ /* 0x000ea20000100800 */
[----:B------:R-:W-:-:S03]  /*5690*/  ISETP.GT.AND P2, PT, R177, 0x1a, PT ;  /* 0x0000001ab100780c */ /* 0x000fc60003f44270 */
[----:B---3--:R4:W3:Y:S02]  /*56a0*/  @P1 LDG.E.U16 R245, desc[UR6][R150.64] ;  /* 0x0000000696f51981 */ /* 0x0088e4000c1e1500 */
[----:B----4-:R-:W-:Y:S02]  /*56b0*/  @P1 IMAD.MOV.U32 R150, RZ, RZ, R160 ;  /* 0x000000ffff961224 */ /* 0x010fe400078e00a0 */
[----:B------:R-:W-:Y:S01]  /*56c0*/  @P1 IMAD.MOV.U32 R151, RZ, RZ, R161 ;  /* 0x000000ffff971224 */ /* 0x000fe200078e00a1 */
[----:B------:R-:W-:Y:S01]  /*56d0*/  PRMT R243, RZ, 0x7610, R243 ;  /* 0x00007610fff37816 */ /* 0x000fe200000000f3 */
[----:B------:R-:W4:Y:S04]  /*56e0*/  LDL R161, [R1+0x1b4] ;  /* 0x0001b40001a17983 */ /* 0x000f280000100800 */
[----:B------:R0:W3:Y:S01]  /*56f0*/  @P1 LDG.E.U16 R244, desc[UR6][R150.64] ;  /* 0x0000000696f41981 */ /* 0x0000e2000c1e1500 */
[----:B------:R-:W-:-:S02]  /*5700*/  PRMT R242, RZ, 0x7610, R242 ;  /* 0x00007610fff27816 */ /* 0x000fc400000000f2 */
[----:B------:R-:W-:Y:S01]  /*5710*/  ISETP.GT.AND P0, PT, R177, 0x1b, PT ;  /* 0x0000001bb100780c */ /* 0x000fe20003f04270 */
[----:B------:R-:W5:Y:S04]  /*5720*/  LDL R160, [R1+0x1b8] ;  /* 0x0001b80001a07983 */ /* 0x000f680000100800 */
[----:B------:R-:W0:Y:S04]  /*5730*/  LDL R150, [R1+0x1d4] ;  /* 0x0001d40001967983 */ /* 0x000e280000100800 */
[----:B------:R-:W0:Y:S02]  /*5740*/  LDL R151, [R1+0x1d8] ;  /* 0x0001d80001977983 */ /* 0x000e240000100800 */
[----:B0-----:R-:W-:-:S04]  /*5750*/  @P2 LOP3.LUT R151, R151, R150, RZ, 0x3c, !PT ;  /* 0x0000009697972212 */ /* 0x001fc800078e3cff */
        /* <DEDUP_REMOVED lines=11> */
[----:B------:R-:W-:Y:S02]  /*5810*/  PRMT R241, RZ, 0x7610, R241 ;  /* 0x00007610fff17816 */ /* 0x000fe400000000f1 */
[----:B0-----:R-:W-:-:S04]  /*5820*/  @P0 LOP3.LUT R151, R151, R150, RZ, 0x3c, !PT ;  /* 0x0000009697970212 */ /* 0x001fc800078e3cff */
[----:B------:R-:W-:-:S04]  /*5830*/  @P0 LOP3.LUT R150, R151, R150, RZ, 0x3c, !PT ;  /* 0x0000009697960212 */ /* 0x000fc800078e3cff */
[----:B------:R-:W-:-:S05]  /*5840*/  @P0 LOP3.LUT R151, R151, R150, RZ, 0x3c, !PT ;  /* 0x0000009697970212 */ /* 0x000fca00078e3cff */
[----:B------:R2:W3:Y:S04]  /*5850*/  @P0 LDG.E.U16 R241, desc[UR6][R150.64] ;  /* 0x0000000696f10981 */ /* 0x0004e8000c1e1500 */
[----:B------:R-:W4:Y:S01]  /*5860*/  LDL R151, [R1+0x1bc] ;  /* 0x0001bc0001977983 */ /* 0x000f220000100800 */
[----:B------:R-:W-:Y:S01]  /*5870*/  ISETP.GT.AND P1, PT, R177, 0x1c, PT ;  /* 0x0000001cb100780c */ /* 0x000fe20003f24270 */
[----:B--2---:R-:W-:Y:S01]  /*5880*/  @P0 IMAD.MOV.U32 R150, RZ, RZ, R2 ;  /* 0x000000ffff960224 */ /* 0x004fe200078e0002 */
[----:B------:R-:W-:Y:S01]  /*5890*/  PRMT R240, RZ, 0x7610, R240 ;  /* 0x00007610fff07816 */ /* 0x000fe200000000f0 */
[----:B------:R-:W2:Y:S01]  /*58a0*/  LDL R2, [R1+0x198] ;  /* 0x0001980001027983 */ /* 0x000ea20000100800 */
[----:B------:R-:W-:-:S04]  /*58b0*/  PRMT R239, RZ, 0x7610, R239 ;  /* 0x00007610ffef7816 */ /* 0x000fc800000000ef */
[----:B----4-:R5:W4:Y:S05]  /*58c0*/  @P0 LDG.E.U16 R240, desc[UR6][R150.64] ;  /* 0x0000000696f00981 */ /* 0x010b2a000c1e1500 */
[----:B-----5:R-:W-:Y:S02]  /*58d0*/  @P1 IMAD.MOV.U32 R150, RZ, RZ, R160 ;  /* 0x000000ffff961224 */ /* 0x020fe400078e00a0 */
[----:B------:R-:W-:Y:S01]  /*58e0*/  @P1 IMAD.MOV.U32 R151, RZ, RZ, R161 ;  /* 0x000000ffff971224 */ /* 0x000fe200078e00a1 */
[----:B------:R-:W-:Y:S01]  /*58f0*/  PRMT R238, RZ, 0x7610, R238 ;  /* 0x00007610ffee7816 */ /* 0x000fe200000000ee */
[----:B------:R-:W5:Y:S04]  /*5900*/  LDL R161, [R1+0x18c] ;  /* 0x00018c0001a17983 */ /* 0x000f680000100800 */
[----:B------:R0:W4:Y:S01]  /*5910*/  @P1 LDG.E.U16 R239, desc[UR6][R150.64] ;  /* 0x0000000696ef1981 */ /* 0x000122000c1e1500 */
[----:B------:R-:W-:-:S02]  /*5920*/  ISETP.GT.AND P2, PT, R177, 0x1d, PT ;  /* 0x0000001db100780c */ /* 0x000fc40003f44270 */
[----:B------:R-:W-:Y:S01]  /*5930*/  PRMT R237, RZ, 0x7610, R237 ;  /* 0x00007610ffed7816 */ /* 0x000fe200000000ed */
        /* <DEDUP_REMOVED lines=16> */
[----:B------:R-:W-:-:S02]  /*5a40*/  ISETP.GT.AND P0, PT, R177, 0x1e, PT ;  /* 0x0000001eb100780c */ /* 0x000fc40003f04270 */
[----:B0-----:R-:W-:-:S04]  /*5a50*/  @P2 LOP3.LUT R151, R151, R150, RZ, 0x3c, !PT ;  /* 0x0000009697972212 */ /* 0x001fc800078e3cff */
[----:B------:R-:W-:-:S04]  /*5a60*/  @P2 LOP3.LUT R150, R151, R150, RZ, 0x3c, !PT ;  /* 0x0000009697962212 */ /* 0x000fc800078e3cff */
[----:B------:R-:W-:-:S05]  /*5a70*/  @P2 LOP3.LUT R151, R151, R150, RZ, 0x3c, !PT ;  /* 0x0000009697972212 */ /* 0x000fca00078e3cff */
[----:B------:R2:W4:Y:S04]  /*5a80*/  @P2 LDG.E.U16 R235, desc[UR6][R150.64] ;  /* 0x0000000696eb2981 */ /* 0x000528000c1e1500 */
[----:B------:R-:W5:Y:S01]  /*5a90*/  LDL R151, [R1+0x194] ;  /* 0x0001940001977983 */ /* 0x000f620000100800 */
[----:B------:R-:W-:Y:S01]  /*5aa0*/  PRMT R233, RZ, 0x7610, R233 ;  /* 0x00007610ffe97816 */ /* 0x000fe200000000e9 */
[----:B--2---:R-:W-:Y:S01]  /*5ab0*/  @P0 IMAD.MOV.U32 R150, RZ, RZ, R2 ;  /* 0x000000ffff960224 */ /* 0x004fe200078e0002 */
[----:B------:R-:W-:Y:S01]  /*5ac0*/  PRMT R231, RZ, 0x7610, R231 ;  /* 0x00007610ffe77816 */ /* 0x000fe200000000e7 */
[----:B------:R-:W2:Y:S01]  /*5ad0*/  LDL R2, [R1+0x178] ;  /* 0x0001780001027983 */ /* 0x000ea20000100800 */
[----:B------:R-:W-:-:S03]  /*5ae0*/  ISETP.GT.AND P1, PT, R177, 0x1f, PT ;  /* 0x0000001fb100780c */ /* 0x000fc60003f24270 */
[----:B-----5:R3:W5:Y:S02]  /*5af0*/  @P0 LDG.E.U16 R233, desc[UR6][R150.64] ;  /* 0x0000000696e90981 */ /* 0x020764000c1e1500 */
[----:B---3--:R-:W-:Y:S02]  /*5b00*/  @P0 IMAD.MOV.U32 R150, RZ, RZ, R160 ;  /* 0x000000ffff960224 */ /* 0x008fe400078e00a0 */
[----:B------:R-:W-:Y:S01]  /*5b10*/  @P0 IMAD.MOV.U32 R151, RZ, RZ, R161 ;  /* 0x000000ffff970224 */ /* 0x000fe200078e00a1 */
[----:B------:R-:W-:Y:S01]  /*5b20*/  PRMT R229, RZ, 0x7610, R229 ;  /* 0x00007610ffe57816 */ /* 0x000fe200000000e5 */
[----:B------:R-:W3:Y:S04]  /*5b30*/  LDL R161, [R1+0x164] ;  /* 0x0001640001a17983 */ /* 0x000ee80000100800 */
[----:B------:R0:W5:Y:S01]  /*5b40*/  @P0 LDG.E.U16 R231, desc[UR6][R150.64] ;  /* 0x0000000696e70981 */ /* 0x000162000c1e1500 */
[----:B------:R-:W-:-:S02]  /*5b50*/  PRMT R227, RZ, 0x7610, R227 ;  /* 0x00007610ffe37816 */ /* 0x000fc400000000e3 */
[----:B------:R-:W-:Y:S01]  /*5b60*/  ISETP.GT.AND P2, PT, R177, 0x20, PT ;  /* 0x00000020b100780c */ /* 0x000fe20003f44270 */
        /* <DEDUP_REMOVED lines=13> */
[----:B------:R-:W3:Y:S01]  /*5c40*/  LDL R151, [R1+0x174] ;  /* 0x0001740001977983 */ /* 0x000ee20000100800 */
[----:B------:R-:W-:Y:S01]  /*5c50*/  PRMT R225, RZ, 0x7610, R225 ;  /* 0x00007610ffe17816 */ /* 0x000fe200000000e1 */
[----:B--2---:R-:W-:Y:S01]  /*5c60*/  @P2 IMAD.MOV.U32 R150, RZ, RZ, R2 ;  /* 0x000000ffff962224 */ /* 0x004fe200078e0002 */
[----:B------:R-:W-:Y:S01]  /*5c70*/  ISETP.GT.AND P0, PT, R177, 0x21, PT ;  /* 0x00000021b100780c */ /* 0x000fe20003f04270 */
[----:B------:R-:W2:Y:S04]  /*5c80*/  LDL R2, [R1+0x150] ;  /* 0x0001500001027983 */ /* 0x000ea80000100800 */
[----:B---3--:R0:W3:Y:S04]  /*5c90*/  @P2 LDG.E.U16 R225, desc[UR6][R150.64] ;  /* 0x0000000696e12981 */ /* 0x0080e8000c1e1500 */
[----:B------:R-:W0:Y:S04]  /*5ca0*/  LDL R150, [R1+0x16c] ;  /* 0x00016c0001967983 */ /* 0x000e280000100800 */
[----:B------:R-:W0:Y:S01]  /*5cb0*/  LDL R151, [R1+0x170] ;  /* 0x0001700001977983 */ /* 0x000e220000100800 */
[----:B------:R-:W-:-:S02]  /*5cc0*/  PRMT R223, RZ, 0x7610, R223 ;  /* 0x00007610ffdf7816 */ /* 0x000fc400000000df */
[----:B------:R-:W-:Y:S02]  /*5cd0*/  PRMT R221, RZ, 0x7610, R221 ;  /* 0x00007610ffdd7816 */ /* 0x000fe400000000dd */
[----:B0-----:R-:W-:-:S04]  /*5ce0*/  @P2 LOP3.LUT R151, R151, R150, RZ, 0x3c, !PT ;  /* 0x0000009697972212 */ /* 0x001fc800078e3cff */
[----:B------:R-:W-:-:S04]  /*5cf0*/  @P2 LOP3.LUT R150, R151, R150, RZ, 0x3c, !PT ;  /* 0x0000009697962212 */ /* 0x000fc800078e3cff */
[----:B------:R-:W-:-:S05]  /*5d00*/  @P2 LOP3.LUT R151, R151, R150, RZ, 0x3c, !PT ;  /* 0x0000009697972212 */ /* 0x000fca00078e3cff */
[----:B------:R4:W5:Y:S02]  /*5d10*/  @P2 LDG.E.U16 R223, desc[UR6][R150.64] ;  /* 0x0000000696df2981 */ /* 0x000964000c1e1500 */
[----:B----4-:R-:W-:Y:S02]  /*5d20*/  @P0 IMAD.MOV.U32 R150, RZ, RZ, R160 ;  /* 0x000000ffff960224 */ /* 0x010fe400078e00a0 */
[----:B------:R-:W-:Y:S01]  /*5d30*/  @P0 IMAD.MOV.U32 R151, RZ, RZ, R161 ;  /* 0x000000ffff970224 */ /* 0x000fe200078e00a1 */
[----:B------:R-:W-:Y:S01]  /*5d40*/  PRMT R219, RZ, 0x7610, R219 ;  /* 0x00007610ffdb7816 */ /* 0x000fe200000000db */
[----:B------:R-:W4:Y:S04]  /*5d50*/  LDL R161, [R1+0x13c] ;  /* 0x00013c0001a17983 */ /* 0x000f280000100800 */
[----:B------:R0:W5:Y:S01]  /*5d60*/  @P0 LDG.E.U16 R221, desc[UR6][R150.64] ;  /* 0x0000000696dd0981 */ /* 0x000162000c1e1500 */
        /* <DEDUP_REMOVED lines=15> */
[----:B------:R-:W4:Y:S01]  /*5e60*/  LDL R151, [R1+0x14c] ;  /* 0x00014c0001977983 */ /* 0x000f220000100800 */
[----:B------:R-:W-:Y:S01]  /*5e70*/  PRMT R217, RZ, 0x7610, R217 ;  /* 0x00007610ffd97816 */ /* 0x000fe200000000d9 */
[----:B--2---:R-:W-:Y:S01]  /*5e80*/  @P1 IMAD.MOV.U32 R150, RZ, RZ, R2 ;  /* 0x000000ffff961224 */ /* 0x004fe200078e0002 */
[----:B------:R-:W-:Y:S01]  /*5e90*/  ISETP.GT.AND P2, PT, R177, 0x23, PT ;  /* 0x00000023b100780c */ /* 0x000fe20003f44270 */
[----:B------:R-:W2:Y:S04]  /*5ea0*/  LDL R2, [R1+0x128] ;  /* 0x0001280001027983 */ /* 0x000ea80000100800 */
[----:B----4-:R0:W4:Y:S04]  /*5eb0*/  @P1 LDG.E.U16 R217, desc[UR6][R150.64] ;  /* 0x0000000696d91981 */ /* 0x010128000c1e1500 */
[----:B------:R-:W0:Y:S04]  /*5ec0*/  LDL R150, [R1+0x144] ;  /* 0x0001440001967983 */ /* 0x000e280000100800 */
[----:B------:R-:W0:Y:S01]  /*5ed0*/  LDL R151, [R1+0x148] ;  /* 0x0001480001977983 */ /* 0x000e220000100800 */
[----:B------:R-:W-:-:S02]  /*5ee0*/  PRMT R215, RZ, 0x7610, R215 ;  /* 0x00007610ffd77816 */ /* 0x000fc400000000d7 */
[----:B------:R-:W-:Y:S02]  /*5ef0*/  PRMT R213, RZ, 0x7610, R213 ;  /* 0x00007610ffd57816 */ /* 0x000fe400000000d5 */
[----:B0-----:R-:W-:-:S04]  /*5f00*/  @P2 LOP3.LUT R151, R151, R150, RZ, 0x3c, !PT ;  /* 0x0000009697972212 */ /* 0x001fc800078e3cff */
[----:B------:R-:W-:-:S04]  /*5f10*/  @P2 LOP3.LUT R150, R151, R150, RZ, 0x3c, !PT ;  /* 0x0000009697962212 */ /* 0x000fc800078e3cff */
[----:B------:R-:W-:-:S05]  /*5f20*/  @P2 LOP3.LUT R151, R151, R150, RZ, 0x3c, !PT ;  /* 0x0000009697972212 */ /* 0x000fca00078e3cff */
[----:B------:R3:W4:Y:S02]  /*5f30*/  @P2 LDG.E.U16 R215, desc[UR6][R150.64] ;  /* 0x0000000696d72981 */ /* 0x000724000c1e1500 */
[----:B---3--:R-:W-:Y:S02]  /*5f40*/  @P2 IMAD.MOV.U32 R150, RZ, RZ, R160 ;  /* 0x000000ffff962224 */ /* 0x008fe400078e00a0 */
[----:B------:R-:W-:Y:S01]  /*5f50*/  @P2 IMAD.MOV.U32 R151, RZ, RZ, R161 ;  /* 0x000000ffff972224 */ /* 0x000fe200078e00a1 */
[----:B------:R-:W-:Y:S01]  /*5f60*/  ISETP.GT.AND P0, PT, R177, 0x24, PT ;  /* 0x00000024b100780c */ /* 0x000fe20003f04270 */
[----:B------:R-:W3:Y:S04]  /*5f70*/  LDL R161, [R1+0x114] ;  /* 0x0001140001a17983 */ /* 0x000ee80000100800 */
[----:B------:R0:W4:Y:S01]  /*5f80*/  @P2 LDG.E.U16 R213, desc[UR6][R150.64] ;  /* 0x0000000696d52981 */ /* 0x000122000c1e1500 */
[----:B------:R-:W-:-:S02]  /*5f90*/  PRMT R211, RZ, 0x7610, R211 ;  /* 0x00007610ffd37816 */ /* 0x000fc400000000d3 */
[----:B------:R-:W-:Y:S01]  /*5fa0*/  PRMT R209, RZ, 0x7610, R209 ;  /* 0x00007610ffd17816 */ /* 0x000fe200000000d1 */
[----:B------:R-:W5:Y:S04]  /*5fb0*/  LDL R160, [R1+0x118] ;  /* 0x0001180001a07983 */ /* 0x000f680000100800 */
        /* <DEDUP_REMOVED lines=8> */
[----:B------:R-:W-:Y:S02]  /*6040*/  ISETP.GT.AND P1, PT, R177, 0x25, PT ;  /* 0x00000025b100780c */ /* 0x000fe40003f24270 */
[----:B0-----:R-:W-:-:S04]  /*6050*/  @P0 LOP3.LUT R151, R151, R150, RZ, 0x3c, !PT ;  /* 0x0000009697970212 */ /* 0x001fc800078e3cff */
[----:B------:R-:W-:-:S04]  /*6060*/  @P0 LOP3.LUT R150, R151, R150, RZ, 0x3c, !PT ;  /* 0x0000009697960212 */ /* 0x000fc800078e3cff */
[----:B------:R-:W-:-:S05]  /*6070*/  @P0 LOP3.LUT R151, R151, R150, RZ, 0x3c, !PT ;  /* 0x0000009697970212 */ /* 0x000fca00078e3cff */
[----:B------:R2:W4:Y:S04]  /*6080*/  @P0 LDG.E.U16 R209, desc[UR6][R150.64] ;  /* 0x0000000696d10981 */ /* 0x000528000c1e1500 */
        /* <DEDUP_REMOVED lines=13> */
[----:B------:R5:W3:Y:S02]  /*6160*/  @P1 LDG.E.U16 R205, desc[UR6][R150.64] ;  /* 0x0000000696cd1981 */ /* 0x000ae4000c1e1500 */
[----:B-----5:R-:W-:Y:S02]  /*6170*/  @P2 IMAD.MOV.U32 R150, RZ, RZ, R160 ;  /* 0x000000ffff962224 */ /* 0x020fe400078e00a0 */
[----:B------:R-:W-:Y:S01]  /*6180*/  @P2 IMAD.MOV.U32 R151, RZ, RZ, R161 ;  /* 0x000000ffff972224 */ /* 0x000fe200078e00a1 */
[----:B------:R-:W-:Y:S01]  /*6190*/  PRMT R201, RZ, 0x7610, R201 ;  /* 0x00007610ffc97816 */ /* 0x000fe200000000c9 */
[----:B------:R-:W5:Y:S04]  /*61a0*/  LDL R161, [R1+0xec] ;  /* 0x0000ec0001a17983 */ /* 0x000f680000100800 */
[----:B------:R0:W3:Y:S01]  /*61b0*/  @P2 LDG.E.U16 R203, desc[UR6][R150.64] ;  /* 0x0000000696cb2981 */ /* 0x0000e2000c1e1500 */
        /* <DEDUP_REMOVED lines=15> */
[----:B------:R-:W5:Y:S01]  /*62b0*/  LDL R151, [R1+0xfc] ;  /* 0x0000fc0001977983 */ /* 0x000f620000100800 */
[----:B------:R-:W-:Y:S01]  /*62c0*/  PRMT R197, RZ, 0x7610, R197 ;  /* 0x00007610ffc57816 */ /* 0x000fe200000000c5 */
[----:B--2---:R-:W-:Y:S01]  /*62d0*/  @P0 IMAD.MOV.U32 R150, RZ, RZ, R2 ;  /* 0x000000ffff960224 */ /* 0x004fe200078e0002 */
[----:B------:R-:W-:Y:S01]  /*62e0*/  ISETP.GT.AND P1, PT, R177, 0x28, PT ;  /* 0x00000028b100780c */ /* 0x000fe20003f24270 */
[----:B------:R-:W2:Y:S04]  /*62f0*/  LDL R2, [R1+0xd8] ;  /* 0x0000d80001027983 */ /* 0x000ea80000100800 */
[----:B-----5:R0:W5:Y:S04]  /*6300*/  @P0 LDG.E.U16 R197, desc[UR6][R150.64] ;  /* 0x0000000696c50981 */ /* 0x020168000c1e1500 */
        /* <DEDUP_REMOVED lines=8> */
[----:B----4-:R-:W-:Y:S02]  /*6390*/  @P1 IMAD.MOV.U32 R150, RZ, RZ, R160 ;  /* 0x000000ffff961224 */ /* 0x010fe400078e00a0 */
[----:B------:R-:W-:Y:S01]  /*63a0*/  @P1 IMAD.MOV.U32 R151, RZ, RZ, R161 ;  /* 0x000000ffff971224 */ /* 0x000fe200078e00a1 */
[----:B------:R-:W-:Y:S01]  /*63b0*/  ISETP.GT.AND P2, PT, R177, 0x29, PT ;  /* 0x00000029b100780c */ /* 0x000fe20003f44270 */
[----:B------:R-:W4:Y:S04]  /*63c0*/  LDL R161, [R1+0xc4] ;  /* 0x0000c40001a17983 */ /* 0x000f280000100800 */
[----:B------:R0:W5:Y:S01]  /*63d0*/  @P1 LDG.E.U16 R193, desc[UR6][R150.64] ;  /* 0x0000000696c11981 */ /* 0x000162000c1e1500 */
[----:B------:R-:W-:-:S02]  /*63e0*/  PRMT R191, RZ, 0x7610, R191 ;  /* 0x00007610ffbf7816 */ /* 0x000fc400000000bf */
        /* <DEDUP_REMOVED lines=10> */
[----:B------:R-:W-:Y:S02]  /*6490*/  ISETP.GT.AND P0, PT, R177, 0x2a, PT ;  /* 0x0000002ab100780c */ /* 0x000fe40003f04270 */
        /* <DEDUP_REMOVED lines=20> */
[----:B------:R-:W-:Y:S01]  /*65e0*/  PRMT R181, RZ, 0x7610, R181 ;  /* 0x00007610ffb57816 */ /* 0x000fe200000000b5 */
[----:B------:R-:W3:Y:S04]  /*65f0*/  LDL R161, [R1+0x9c] ;  /* 0x00009c0001a17983 */ /* 0x000ee80000100800 */
[----:B------:R0:W4:Y:S01]  /*6600*/  @P1 LDG.E.U16 R183, desc[UR6][R150.64] ;  /* 0x0000000696b71981 */ /* 0x000122000c1e1500 */
[----:B------:R-:W-:-:S02]  /*6610*/  ISETP.GT.AND P2, PT, R177, 0x2c, PT ;  /* 0x0000002cb100780c */ /* 0x000fc40003f44270 */
        /* <DEDUP_REMOVED lines=8> */
[----:B------:R-:W3:Y:S01]  /*66a0*/  LDL R151, [R1+0xb4] ;  /* 0x0000b40001977983 */ /* 0x000ee20000100800 */
[----:B--2---:R-:W-:Y:S01]  /*66b0*/  @P2 IMAD.MOV.U32 R150, RZ, RZ, R2 ;  /* 0x000000ffff962224 */ /* 0x004fe200078e0002 */
[----:B------:R-:W-:Y:S02]  /*66c0*/  PRMT R175, RZ, 0x7610, R175 ;  /* 0x00007610ffaf7816 */ /* 0x000fe400000000af */
[----:B------:R-:W-:Y:S01]  /*66d0*/  ISETP.GT.AND P0, PT, R177, 0x2d, PT ;  /* 0x0000002db100780c */ /* 0x000fe20003f04270 */
[----:B------:R-:W2:Y:S04]  /*66e0*/  LDL R2, [R1+0x90] ;  /* 0x0000900001027983 */ /* 0x000ea80000100800 */
[----:B---3--:R0:W3:Y:S04]  /*66f0*/  @P2 LDG.E.U16 R179, desc[UR6][R150.64] ;  /* 0x0000000696b32981 */ /* 0x0080e8000c1e1500 */
        /* <DEDUP_REMOVED lines=9> */
[----:B------:R-:W-:-:S02]  /*6790*/  PRMT R172, RZ, 0x7610, R172 ;  /* 0x00007610ffac7816 */ /* 0x000fc400000000ac */
[----:B0-----:R-:W-:-:S04]  /*67a0*/  @P0 LOP3.LUT R151, R151, R150, RZ, 0x3c, !PT ;  /* 0x0000009697970212 */ /* 0x001fc800078e3cff */
[----:B------:R-:W-:-:S04]  /*67b0*/  @P0 LOP3.LUT R150, R151, R150, RZ, 0x3c, !PT ;  /* 0x0000009697960212 */ /* 0x000fc800078e3cff */
[----:B------:R-:W-:-:S05]  /*67c0*/  @P0 LOP3.LUT R151, R151, R150, RZ, 0x3c, !PT ;  /* 0x0000009697970212 */ /* 0x000fca00078e3cff */
[----:B------:R5:W3:Y:S02]  /*67d0*/  @P0 LDG.E.U16 R173, desc[UR6][R150.64] ;  /* 0x0000000696ad0981 */ /* 0x000ae4000c1e1500 */
[----:B-----5:R-:W-:Y:S02]  /*67e0*/  @P0 IMAD.MOV.U32 R150, RZ, RZ, R160 ;  /* 0x000000ffff960224 */ /* 0x020fe400078e00a0 */
[----:B------:R-:W-:Y:S01]  /*67f0*/  @P0 IMAD.MOV.U32 R151, RZ, RZ, R161 ;  /* 0x000000ffff970224 */ /* 0x000fe200078e00a1 */
[----:B------:R-:W-:Y:S01]  /*6800*/  ISETP.GT.AND P1, PT, R177, 0x2e, PT ;  /* 0x0000002eb100780c */ /* 0x000fe20003f24270 */
[----:B------:R-:W5:Y:S04]  /*6810*/  LDL R161, [R1+0x74] ;  /* 0x0000740001a17983 */ /* 0x000f680000100800 */
[----:B------:R0:W3:Y:S01]  /*6820*/  @P0 LDG.E.U16 R172, desc[UR6][R150.64] ;  /* 0x0000000696ac0981 */ /* 0x0000e2000c1e1500 */
        /* <DEDUP_REMOVED lines=8> */
[----:B------:R2:W3:Y:S04]  /*68b0*/  @P1 LDG.E.U16 R171, desc[UR6][R150.64] ;  /* 0x0000000696ab1981 */ /* 0x0004e8000c1e1500 */
[----:B------:R-:W4:Y:S01]  /*68c0*/  LDL R151, [R1+0x8c] ;  /* 0x00008c0001977983 */ /* 0x000f220000100800 */
[----:B--2---:R-:W-:Y:S01]  /*68d0*/  @P1 IMAD.MOV.U32 R150, RZ, RZ, R2 ;  /* 0x000000ffff961224 */ /* 0x004fe200078e0002 */
[C---:B------:R-:W-:Y:S02]  /*68e0*/  ISETP.GT.AND P2, PT, R177.reuse, 0x2f, PT ;  /* 0x0000002fb100780c */ /* 0x040fe40003f44270 */
[----:B------:R-:W-:Y:S01]  /*68f0*/  ISETP.GT.AND P0, PT, R177, 0x30, PT ;  /* 0x00000030b100780c */ /* 0x000fe20003f04270 */
[----:B------:R-:W2:Y:S04]  /*6900*/  LDL R2, [R1+0x68] ;  /* 0x0000680001027983 */ /* 0x000ea80000100800 */
[----:B----4-:R0:W4:Y:S04]  /*6910*/  @P1 LDG.E.U16 R169, desc[UR6][R150.64] ;  /* 0x0000000696a91981 */ /* 0x010128000c1e1500 */
[----:B------:R-:W0:Y:S04]  /*6920*/  LDL R150, [R1+0x84] ;  /* 0x0000840001967983 */ /* 0x000e280000100800 */
[----:B------:R-:W0:Y:S01]  /*6930*/  LDL R151, [R1+0x88] ;  /* 0x0000880001977983 */ /* 0x000e220000100800 */
[----:B------:R-:W-:-:S02]  /*6940*/  PRMT R154, RZ, 0x7610, R154 ;  /* 0x00007610ff9a7816 */ /* 0x000fc4000000009a */
[----:B------:R-:W-:-:S06]  /*6950*/  PRMT R149, RZ, 0x7610, R149 ;  /* 0x00007610ff957816 */ /* 0x000fcc0000000095 */
[----:B-----5:R1:W5:Y:S04]  /*6960*/  @P0 LDG.E.U16 R149, desc[UR6][R160.64] ;  /* 0x00000006a0950981 */ /* 0x020368000c1e1500 */
[----:B------:R-:W1:Y:S04]  /*6970*/  LDL R160, [R1+0x6c] ;  /* 0x00006c0001a07983 */ /* 0x000e680000100800 */
[----:B------:R-:W1:Y:S01]  /*6980*/  LDL R161, [R1+0x70] ;  /* 0x0000700001a17983 */ /* 0x000e620000100800 */
[----:B0-----:R-:W-:-:S04]  /*6990*/  @P2 LOP3.LUT R151, R151, R150, RZ, 0x3c, !PT ;  /* 0x0000009697972212 */ /* 0x001fc800078e3cff */
[----:B------:R-:W-:-:S04]  /*69a0*/  @P2 LOP3.LUT R150, R151, R150, RZ, 0x3c, !PT ;  /* 0x0000009697962212 */ /* 0x000fc800078e3cff */
[----:B------:R-:W-:-:S05]  /*69b0*/  @P2 LOP3.LUT R151, R151, R150, RZ, 0x3c, !PT ;  /* 0x0000009697972212 */ /* 0x000fca00078e3cff */
[----:B------:R0:W4:Y:S04]  /*69c0*/  @P2 LDG.E.U16 R154, desc[UR6][R150.64] ;  /* 0x00000006969a2981 */ /* 0x000128000c1e1500 */
[----:B------:R-:W0:Y:S04]  /*69d0*/  LDL R150, [R1+0x7c] ;  /* 0x00007c0001967983 */ /* 0x000e280000100800 */
[----:B------:R-:W0:Y:S01]  /*69e0*/  LDL R151, [R1+0x80] ;  /* 0x0000800001977983 */ /* 0x000e220000100800 */
[----:B------:R-:W-:Y:S02]  /*69f0*/  PRMT R153, RZ, 0x7610, R153 ;  /* 0x00007610ff997816 */ /* 0x000fe40000000099 */
[----:B-1----:R-:W-:-:S04]  /*6a00*/  @P0 LOP3.LUT R161, R161, R160, RZ, 0x3c, !PT ;  /* 0x000000a0a1a10212 */ /* 0x002fc800078e3cff */
[----:B------:R-:W-:-:S04]  /*6a10*/  @P0 LOP3.LUT R160, R161, R160, RZ, 0x3c, !PT ;  /* 0x000000a0a1a00212 */ /* 0x000fc800078e3cff */
[----:B------:R-:W-:Y:S02]  /*6a20*/  @P0 LOP3.LUT R161, R161, R160, RZ, 0x3c, !PT ;  /* 0x000000a0a1a10212 */ /* 0x000fe400078e3cff */
[----:B0-----:R-:W-:-:S04]  /*6a30*/  @P2 LOP3.LUT R151, R151, R150, RZ, 0x3c, !PT ;  /* 0x0000009697972212 */ /* 0x001fc800078e3cff */
[----:B------:R-:W-:-:S04]  /*6a40*/  @P2 LOP3.LUT R150, R151, R150, RZ, 0x3c, !PT ;  /* 0x0000009697962212 */ /* 0x000fc800078e3cff */
[----:B------:R-:W-:-:S05]  /*6a50*/  @P2 LOP3.LUT R151, R151, R150, RZ, 0x3c, !PT ;  /* 0x0000009697972212 */ /* 0x000fca00078e3cff */
[----:B------:R0:W4:Y:S02]  /*6a60*/  @P2 LDG.E.U16 R153, desc[UR6][R150.64] ;  /* 0x0000000696992981 */ /* 0x000124000c1e1500 */
[----:B0-----:R-:W-:-:S06]  /*6a70*/  PRMT R150, RZ, 0x7610, R150 ;  /* 0x00007610ff967816 */ /* 0x001fcc0000000096 */
[----:B------:R2:W3:Y:S04]  /*6a80*/  @P0 LDG.E.U16 R150, desc[UR6][R160.64] ;  /* 0x00000006a0960981 */ /* 0x0004e8000c1e1500 */
[----:B------:R-:W5:Y:S01]  /*6a90*/  LDL R161, [R1+0x64] ;  /* 0x0000640001a17983 */ /* 0x000f620000100800 */
[----:B------:R-:W-:Y:S02]  /*6aa0*/  ISETP.GT.AND P1, PT, R177, 0x31, PT ;  /* 0x00000031b100780c */ /* 0x000fe40003f24270 */
[----:B------:R-:W-:-:S11]  /*6ab0*/  PRMT R151, RZ, 0x7610, R151 ;  /* 0x00007610ff977816 */ /* 0x000fd60000000097 */
[----:B--2---:R-:W-:Y:S01]  /*6ac0*/  @P1 IMAD.MOV.U32 R160, RZ, RZ, R2 ;  /* 0x000000ffffa01224 */ /* 0x004fe200078e0002 */
[----:B------:R-:W-:Y:S01]  /*6ad0*/  PRMT R152, RZ, 0x7610, R152 ;  /* 0x00007610ff987816 */ /* 0x000fe20000000098 */
[----:B------:R-:W2:Y:S04]  /*6ae0*/  LDL R2, [R1] ;  /* 0x0000000001027983 */ /* 0x000ea80000100800 */
[----:B-----5:R0:W5:Y:S04]  /*6af0*/  @P1 LDG.E.U16 R151, desc[UR6][R160.64] ;  /* 0x00000006a0971981 */ /* 0x020168000c1e1500 */
        /* <DEDUP_REMOVED lines=9> */
[----:B------:R-:W-:-:S11]  /*6b90*/  PRMT R155, RZ, 0x7610, R155 ;  /* 0x00007610ff9b7816 */ /* 0x000fd6000000009b */
        /* <DEDUP_REMOVED lines=21> */
[----:B------:R-:W-:Y:S02]  /*6cf0*/  ISETP.GT.AND P1, PT, R177, 0x34, PT ;  /* 0x00000034b100780c */ /* 0x000fe40003f24270 */
[----:B------:R-:W-:-:S02]  /*6d00*/  PRMT R170, RZ, 0x7610, R170 ;  /* 0x00007610ffaa7816 */ /* 0x000fc400000000aa */
[----:B------:R-:W-:Y:S02]  /*6d10*/  PRMT R174, RZ, 0x7610, R174 ;  /* 0x00007610ffae7816 */ /* 0x000fe400000000ae */
[----:B------:R-:W-:Y:S02]  /*6d20*/  PRMT R176, RZ, 0x7610, R176 ;  /* 0x00007610ffb07816 */ /* 0x000fe400000000b0 */
[----:B------:R-:W-:Y:S02]  /*6d30*/  PRMT R178, RZ, 0x7610, R178 ;  /* 0x00007610ffb27816 */ /* 0x000fe400000000b2 */
[----:B------:R-:W-:Y:S02]  /*6d40*/  PRMT R180, RZ, 0x7610, R180 ;  /* 0x00007610ffb47816 */ /* 0x000fe400000000b4 */
[----:B------:R-:W-:Y:S02]  /*6d50*/  PRMT R182, RZ, 0x7610, R182 ;  /* 0x00007610ffb67816 */ /* 0x000fe400000000b6 */
        /* <DEDUP_REMOVED lines=17> */
[----:B0-----:R-:W-:-:S04]  /*6e70*/  @P0 LOP3.LUT R161, R161, R160, RZ, 0x3c, !PT ;  /* 0x000000a0a1a10212 */ /* 0x001fc800078e3cff */
[----:B------:R-:W-:-:S04]  /*6e80*/  @P0 LOP3.LUT R160, R161, R160, RZ, 0x3c, !PT ;  /* 0x000000a0a1a00212 */ /* 0x000fc800078e3cff */
[----:B------:R-:W-:-:S05]  /*6e90*/  @P0 LOP3.LUT R161, R161, R160, RZ, 0x3c, !PT ;  /* 0x000000a0a1a10212 */ /* 0x000fca00078e3cff */
[----:B------:R2:W4:Y:S01]  /*6ea0*/  @P0 LDG.E.U16 R170, desc[UR6][R160.64] ;  /* 0x00000006a0aa0981 */ /* 0x000522000c1e1500 */
[----:B------:R-:W-:Y:S01]  /*6eb0*/  ISETP.GT.AND P0, PT, R177, 0x35, PT ;  /* 0x00000035b100780c */ /* 0x000fe20003f04270 */
[----:B--2---:R-:W-:Y:S02]  /*6ec0*/  @P1 IMAD.MOV.U32 R160, RZ, RZ, R2 ;  /* 0x000000ffffa01224 */ /* 0x004fe400078e0002 */
[----:B------:R-:W-:-:S05]  /*6ed0*/  @P1 IMAD.MOV.U32 R161, RZ, RZ, R135 ;  /* 0x000000ffffa11224 */ /* 0x000fca00078e0087 */
[----:B------:R0:W2:Y:S02]  /*6ee0*/  @P1 LDG.E.U16 R174, desc[UR6][R160.64] ;  /* 0x00000006a0ae1981 */ /* 0x0000a4000c1e1500 */
[----:B0-----:R-:W-:Y:S02]  /*6ef0*/  @P1 IMAD.MOV.U32 R160, RZ, RZ, R146 ;  /* 0x000000ffffa01224 */ /* 0x001fe400078e0092 */
[----:B------:R-:W-:-:S05]  /*6f00*/  @P1 IMAD.MOV.U32 R161, RZ, RZ, R133 ;  /* 0x000000ffffa11224 */ /* 0x000fca00078e0085 */
[----:B------:R0:W2:Y:S01]  /*6f10*/  @P1 LDG.E.U16 R176, desc[UR6][R160.64] ;  /* 0x00000006a0b01981 */ /* 0x0000a2000c1e1500 */
[----:B------:R-:W-:Y:S01]  /*6f20*/  ISETP.GT.AND P1, PT, R177, 0x36, PT ;  /* 0x00000036b100780c */ /* 0x000fe20003f24270 */
[----:B0-----:R-:W-:Y:S02]  /*6f30*/  @P0 IMAD.MOV.U32 R160, RZ, RZ, R145 ;  /* 0x000000ffffa00224 */ /* 0x001fe400078e0091 */
        /* <DEDUP_REMOVED lines=22> */
[----:B------:R0:W5:Y:S02]  /*70a0*/  @P1 LDG.E.U16 R190, desc[UR6][R160.64] ;  /* 0x00000006a0be1981 */ /* 0x000164000c1e1500 */
[----:B0-----:R-:W-:Y:S02]  /*70b0*/  @P1 IMAD.MOV.U32 R160, RZ, RZ, R138 ;  /* 0x000000ffffa01224 */ /* 0x001fe400078e008a */
[----:B------:R-:W-:-:S05]  /*70c0*/  @P1 IMAD.MOV.U32 R161, RZ, RZ, R118 ;  /* 0x000000ffffa11224 */ /* 0x000fca00078e0076 */
[----:B------:R0:W4:Y:S01]  /*70d0*/  @P1 LDG.E.U16 R192, desc[UR6][R160.64] ;  /* 0x00000006a0c01981 */ /* 0x000122000c1e1500 */
        /* <DEDUP_REMOVED lines=17> */
[----:B------:R0:W2:Y:S01]  /*71f0*/  @P0 LDG.E.U16 R202, desc[UR6][R160.64] ;  /* 0x00000006a0ca0981 */ /* 0x0000a2000c1e1500 */
[----:B------:R-:W1:Y:S01]  /*7200*/  S2R R2, SR_TID.X ;  /* 0x0000000000027919 */ /* 0x000e620000002100 */
        /* <DEDUP_REMOVED lines=17> */
[----:B-1----:R-:W-:Y:S01]  /*7320*/  LOP3.LUT R2, R2, 0x3f, RZ, 0xc0, !PT ;  /* 0x0000003f02027812 */ /* 0x002fe200078ec0ff */
[----:B0-----:R-:W-:Y:S02]  /*7330*/  @P1 IMAD.MOV.U32 R160, RZ, RZ, R119 ;  /* 0x000000ffffa01224 */ /* 0x001fe400078e0077 */
[----:B------:R-:W-:-:S05]  /*7340*/  @P1 IMAD.MOV.U32 R161, RZ, RZ, R91 ;  /* 0x000000ffffa11224 */ /* 0x000fca00078e005b */
[----:B------:R0:W2:Y:S02]  /*7350*/  @P1 LDG.E.U16 R214, desc[UR6][R160.64] ;  /* 0x00000006a0d61981 */ /* 0x0000a4000c1e1500 */
[----:B0-----:R-:W-:Y:S02]  /*7360*/  @P1 IMAD.MOV.U32 R160, RZ, RZ, R117 ;  /* 0x000000ffffa01224 */ /* 0x001fe400078e0075 */
[----:B------:R-:W-:-:S05]  /*7370*/  @P1 IMAD.MOV.U32 R161, RZ, RZ, R89 ;  /* 0x000000ffffa11224 */ /* 0x000fca00078e0059 */
[----:B------:R0:W2:Y:S01]  /*7380*/  @P1 LDG.E.U16 R216, desc[UR6][R160.64] ;  /* 0x00000006a0d81981 */ /* 0x0000a2000c1e1500 */
[----:B------:R-:W-:-:S03]  /*7390*/  ISETP.GE.AND P1, PT, R2, R177, PT ;  /* 0x000000b10200720c */ /* 0x000fc60003f26270 */
[----:B------:R-:W2:Y:S01]  /*73a0*/  LDL.LU R2, [R1+0x380] ;  /* 0x0003800001027983 */ /* 0x000ea20000300800 */
[----:B------:R-:W-:Y:S02]  /*73b0*/  ISETP.GT.AND P0, PT, R177, 0x3f, PT ;  /* 0x0000003fb100780c */ /* 0x000fe40003f04270 */
[----:B------:R-:W-:Y:S02]  /*73c0*/  PRMT R177, RZ, 0x7610, R177 ;  /* 0x00007610ffb17816 */ /* 0x000fe400000000b1 */
[----:B------:R-:W-:-:S09]  /*73d0*/  PRMT R220, RZ, 0x7610, R220 ;  /* 0x00007610ffdc7816 */ /* 0x000fd200000000dc */
[----:B0-----:R-:W-:Y:S02]  /*73e0*/  @P0 IMAD.MOV.U32 R160, RZ, RZ, R115 ;  /* 0x000000ffffa00224 */ /* 0x001fe400078e0073 */
[----:B------:R-:W-:-:S05]  /*73f0*/  @P0 IMAD.MOV.U32 R161, RZ, RZ, R23 ;  /* 0x000000ffffa10224 */ /* 0x000fca00078e0017 */
[----:B------:R0:W2:Y:S02]  /*7400*/  @P0 LDG.E.U16 R177, desc[UR6][R160.64] ;  /* 0x00000006a0b10981 */ /* 0x0000a4000c1e1500 */
[----:B0-----:R-:W-:Y:S02]  /*7410*/  @P0 IMAD.MOV.U32 R160, RZ, RZ, R113 ;  /* 0x000000ffffa00224 */ /* 0x001fe400078e0071 */
[----:B------:R-:W-:-:S05]  /*7420*/  @P0 IMAD.MOV.U32 R161, RZ, RZ, R21 ;  /* 0x000000ffffa10224 */ /* 0x000fca00078e0015 */
[----:B------:R0:W2:Y:S01]  /*7430*/  @P0 LDG.E.U16 R220, desc[UR6][R160.64] ;  /* 0x00000006a0dc0981 */ /* 0x0000a2000c1e1500 */
[----:B------:R-:W-:Y:S01]  /*7440*/  BAR.SYNC.DEFER_BLOCKING 0x0 ;  /* 0x0000000000007b1d */ /* 0x000fe20000010000 */
[----:B------:R-:W-:Y:S01]  /*7450*/  PRMT R222, RZ, 0x7610, R222 ;  /* 0x00007610ffde7816 */ /* 0x000fe200000000de */
[----:B0-----:R-:W-:Y:S02]  /*7460*/  @!P1 IMAD.MOV.U32 R160, RZ, RZ, R111 ;  /* 0x000000ffffa09224 */ /* 0x001fe400078e006f */
[----:B------:R-:W-:Y:S01]  /*7470*/  @!P1 IMAD.MOV.U32 R161, RZ, RZ, R19 ;  /* 0x000000ffffa19224 */ /* 0x000fe200078e0013 */
[----:B------:R-:W-:Y:S02]  /*7480*/  PRMT R224, RZ, 0x7610, R224 ;  /* 0x00007610ffe07816 */ /* 0x000fe400000000e0 */
[----:B------:R-:W-:Y:S02]  /*7490*/  PRMT R226, RZ, 0x7610, R226 ;  /* 0x00007610ffe27816 */ /* 0x000fe400000000e2 */
[----:B------:R0:W2:Y:S02]  /*74a0*/  @!P1 LDG.E.U16 R222, desc[UR6][R160.64] ;  /* 0x00000006a0de9981 */ /* 0x0000a4000c1e1500 */
[----:B0-----:R-:W-:-:S02]  /*74b0*/  @!P1 IMAD.MOV.U32 R160, RZ, RZ, R109 ;  /* 0x000000ffffa09224 */ /* 0x001fc400078e006d */
[----:B------:R-:W-:-:S05]  /*74c0*/  @!P1 IMAD.MOV.U32 R161, RZ, RZ, R17 ;  /* 0x000000ffffa19224 */ /* 0x000fca00078e0011 */
[----:B------:R0:W2:Y:S01]  /*74d0*/  @!P1 LDG.E.U16 R224, desc[UR6][R160.64] ;  /* 0x00000006a0e09981 */ /* 0x0000a2000c1e1500 */
[----:B------:R-:W-:Y:S01]  /*74e0*/  PRMT R228, RZ, 0x7610, R228 ;  /* 0x00007610ffe47816 */ /* 0x000fe200000000e4 */
[----:B0-----:R-:W-:Y:S02]  /*74f0*/  @!P1 IMAD.MOV.U32 R160, RZ, RZ, R107 ;  /* 0x000000ffffa09224 */ /* 0x001fe400078e006b */
        /* <DEDUP_REMOVED lines=17> */
[----:B------:R0:W2:Y:S04]  /*7610*/  @!P1 LDG.E.U16 R234, desc[UR6][R160.64] ;  /* 0x00000006a0ea9981 */ /* 0x0000a8000c1e1500 */
[----:B------:R1:W-:Y:S01]  /*7620*/  STS.U16 [R0+UR4], R168 ;  /* 0x000000a800007988 */ /* 0x0003e20008000404 */
[----:B0-----:R-:W-:Y:S02]  /*7630*/  @!P1 IMAD.MOV.U32 R160, RZ, RZ, R98 ;  /* 0x000000ffffa09224 */ /* 0x001fe400078e0062 */
[----:B------:R-:W-:Y:S01]  /*7640*/  @!P1 IMAD.MOV.U32 R161, RZ, RZ, R7 ;  /* 0x000000ffffa19224 */ /* 0x000fe200078e0007 */
[----:B-1----:R-:W-:-:S04]  /*7650*/  PRMT R168, RZ, 0x7610, R168 ;  /* 0x00007610ffa87816 */ /* 0x002fc800000000a8 */
[----:B------:R0:W2:Y:S04]  /*7660*/  @!P1 LDG.E.U16 R236, desc[UR6][R160.64] ;  /* 0x00000006a0ec9981 */ /* 0x0000a8000c1e1500 */
[----:B------:R1:W-:Y:S01]  /*7670*/  STS.U16 [R0+UR4+0x4000], R167 ;  /* 0x004000a700007988 */ /* 0x0003e20008000404 */
        /* <DEDUP_REMOVED lines=33> */
[----:B------:R0:W2:Y:S02]  /*7890*/  @!P1 LDG.E.U16 R247, desc[UR6][R160.64] ;  /* 0x00000006a0f79981 */ /* 0x0000a4000c1e1500 */
[----:B0-----:R-:W-:Y:S02]  /*78a0*/  @!P1 IMAD.MOV.U32 R160, RZ, RZ, R22 ;  /* 0x000000ffffa09224 */ /* 0x001fe400078e0016 */
[----:B------:R-:W-:Y:S01]  /*78b0*/  @!P1 IMAD.MOV.U32 R161, RZ, RZ, R12 ;  /* 0x000000ffffa19224 */ /* 0x000fe200078e000c */
[----:B------:R0:W-:Y:S04]  /*78c0*/  STS.U16 [R0+UR4+0x1000], R225 ;  /* 0x001000e100007988 */ /* 0x0001e80008000404 */
[----:B------:R-:W2:Y:S04]  /*78d0*/  @!P1 LDG.E.U16 R246, desc[UR6][R160.64] ;  /* 0x00000006a0f69981 */ /* 0x000ea8000c1e1500 */
[----:B------:R1:W-:Y:S04]  /*78e0*/  STS.U16 [R0+UR4+0x5000], R223 ;  /* 0x005000df00007988 */ /* 0x0003e80008000404 */
[----:B------:R-:W2:Y:S04]  /*78f0*/  LDL.LU R160, [R1+0x8] ;  /* 0x0000080001a07983 */ /* 0x000ea80000300800 */
[----:B------:R-:W2:Y:S04]  /*7900*/  LDL.LU R161, [R1+0x4] ;  /* 0x0000040001a17983 */ /* 0x000ea80000300800 */
[----:B0-----:R-:W2:Y:S04]  /*7910*/  LDL.LU R225, [R1+0x24] ;  /* 0x0000240001e17983 */ /* 0x001ea80000300800 */
[----:B-1----:R-:W2:Y:S04]  /*7920*/  LDL.LU R223, [R1+0x28] ;  /* 0x0000280001df7983 */ /* 0x002ea80000300800 */
[----:B------:R0:W-:Y:S04]  /*7930*/  STS.U16 [R0+UR4+0x1400], R195 ;  /* 0x001400c300007988 */ /* 0x0001e80008000404 */
[----:B------:R1:W-:Y:S04]  /*7940*/  STS.U16 [R0+UR4+0x5400], R193 ;  /* 0x005400c100007988 */ /* 0x0003e80008000404 */
[----:B---3--:R3:W-:Y:S04]  /*7950*/  STS.U16 [R0+UR4+0x5800], R150 ;  /* 0x0058009600007988 */ /* 0x0087e80008000404 */
[----:B0-----:R-:W2:Y:S04]  /*7960*/  LDL.LU R195, [R1+0x374] ;  /* 0x0003740001c37983 */ /* 0x001ea80000300800 */
[----:B-1----:R-:W2:Y:S04]  /*7970*/  LDL.LU R193, [R1+0x378] ;  /* 0x0003780001c17983 */ /* 0x002ea80000300800 */
[----:B---3--:R-:W3:Y:S04]  /*7980*/  LDL.LU R150, [R1+0x2c] ;  /* 0x00002c0001967983 */ /* 0x008ee80000300800 */
[----:B-----5:R0:W-:Y:S04]  /*7990*/  STS.U16 [R0+UR4+0x1c00], R190 ;  /* 0x001c00be00007988 */ /* 0x0201e80008000404 */
[----:B----4-:R1:W-:Y:S04]  /*79a0*/  STS.U16 [R0+UR4+0x5c00], R192 ;  /* 0x005c00c000007988 */ /* 0x0103e80008000404 */
[----:B0-----:R-:W4:Y:S04]  /*79b0*/  LDL.LU R190, [R1+0x30] ;  /* 0x0000300001be7983 */ /* 0x001f280000300800 */
[----:B-1----:R-:W5:Y:S04]  /*79c0*/  LDL.LU R192, [R1+0x37c] ;  /* 0x00037c0001c07983 */ /* 0x002f680000300800 */
[----:B------:R0:W-:Y:S02]  /*79d0*/  STS.U16 [R0+UR4+0x1800], R149 ;  /* 0x0018009500007988 */ /* 0x0001e40008000404 */
[----:B0-----:R-:W-:-:S05]  /*79e0*/  LOP3.LUT R149, R0, 0x10, RZ, 0x3c, !PT ;  /* 0x0000001000957812 */ /* 0x001fca00078e3cff */
[----:B--2---:R0:W-:Y:S04]  /*79f0*/  STS.U16 [R149+UR4+0x80], R2 ;  /* 0x0000800295007988 */ /* 0x0041e80008000404 */
[----:B0-----:R-:W2:Y:S04]  /*7a00*/  LDL.LU R2, [R1+0x418] ;  /* 0x0004180001027983 */ /* 0x001ea80000300800 */
[----:B-----5:R-:W-:Y:S04]  /*7a10*/  STS.U16 [R149+UR4+0x4080], R192 ;  /* 0x004080c095007988 */ /* 0x020fe80008000404 */
[----:B----4-:R0:W-:Y:S04]  /*7a20*/  STS.U16 [R149+UR4+0x480], R190 ;  /* 0x000480be95007988 */ /* 0x0101e80008000404 */
[----:B---3--:R1:W-:Y:S04]  /*7a30*/  STS.U16 [R149+UR4+0x4480], R150 ;  /* 0x0044809695007988 */ /* 0x0083e80008000404 */
[----:B------:R3:W-:Y:S04]  /*7a40*/  STS.U16 [R149+UR4+0x880], R160 ;  /* 0x000880a095007988 */ /* 0x0007e80008000404 */
[----:B------:R4:W-:Y:S04]  /*7a50*/  STS.U16 [R149+UR4+0x4880], R161 ;  /* 0x004880a195007988 */ /* 0x0009e80008000404 */
[----:B------:R-:W-:Y:S04]  /*7a60*/  STS.U16 [R149+UR4+0xc80], R245 ;  /* 0x000c80f595007988 */ /* 0x000fe80008000404 */
[----:B0-----:R-:W5:Y:S04]  /*7a70*/  LDL.LU R190, [R1+0x370] ;  /* 0x0003700001be7983 */ /* 0x001f680000300800 */
[----:B------:R-:W-:Y:S01]  /*7a80*/  STS.U16 [R149+UR4+0x4c80], R244 ;  /* 0x004c80f495007988 */ /* 0x000fe20008000404 */
[----:B------:R-:W-:-:S03]  /*7a90*/  LOP3.LUT R192, R0, 0x20, RZ, 0x3c, !PT ;  /* 0x0000002000c07812 */ /* 0x000fc600078e3cff */
[----:B-1----:R-:W5:Y:S04]  /*7aa0*/  LDL.LU R150, [R1+0x36c] ;  /* 0x00036c0001967983 */ /* 0x002f680000300800 */
[----:B------:R-:W-:Y:S04]  /*7ab0*/  STS.U16 [R149+UR4+0x1080], R221 ;  /* 0x001080dd95007988 */ /* 0x000fe80008000404 */
[----:B---3--:R-:W3:Y:S04]  /*7ac0*/  LDL.LU R160, [R1+0x1c] ;  /* 0x00001c0001a07983 */ /* 0x008ee80000300800 */
[----:B------:R-:W-:Y:S04]  /*7ad0*/  STS.U16 [R149+UR4+0x5080], R219 ;  /* 0x005080db95007988 */ /* 0x000fe80008000404 */
[----:B----4-:R-:W4:Y:S04]  /*7ae0*/  LDL.LU R161, [R1+0x14] ;  /* 0x0000140001a17983 */ /* 0x010f280000300800 */
[----:B------:R-:W-:Y:S04]  /*7af0*/  STS.U16 [R149+UR4+0x1480], R191 ;  /* 0x001480bf95007988 */ /* 0x000fe80008000404 */
        /* <DEDUP_REMOVED lines=9> */
[----:B--2---:R0:W-:Y:S04]  /*7b90*/  STS.U16 [R192+UR4+0x900], R2 ;  /* 0x00090002c0007988 */ /* 0x0041e80008000404 */
[----:B------:R1:W-:Y:S04]  /*7ba0*/  STS.U16 [R192+UR4+0x4900], R148 ;  /* 0x00490094c0007988 */ /* 0x0003e80008000404 */
[----:B0-----:R-:W2:Y:S04]  /*7bb0*/  LDL.LU R2, [R1+0x414] ;  /* 0x0004140001027983 */ /* 0x001ea80000300800 */
[----:B-1----:R-:W2:Y:S04]  /*7bc0*/  LDL.LU R148, [R1+0x410] ;  /* 0x0004100001947983 */ /* 0x002ea80000300800 */
[----:B------:R-:W2:Y:S04]  /*7bd0*/  LDL.LU R193, [R1+0x44] ;  /* 0x0000440001c17983 */ /* 0x000ea80000300800 */
[----:B------:R-:W2:Y:S04]  /*7be0*/  LDL.LU R195, [R1+0x3c] ;  /* 0x00003c0001c37983 */ /* 0x000ea80000300800 */
[----:B------:R-:W2:Y:S04]  /*7bf0*/  LDL.LU R223, [R1+0x10] ;  /* 0x0000100001df7983 */ /* 0x000ea80000300800 */
[----:B------:R-:W2:Y:S04]  /*7c00*/  LDL.LU R225, [R1+0xc] ;  /* 0x00000c0001e17983 */ /* 0x000ea80000300800 */
[----:B------:R-:W-:Y:S04]  /*7c10*/  STS.U16 [R192+UR4+0xd00], R243 ;  /* 0x000d00f3c0007988 */ /* 0x000fe80008000404 */
[----:B------:R-:W-:Y:S01]  /*7c20*/  STS.U16 [R192+UR4+0x4d00], R242 ;  /* 0x004d00f2c0007988 */ /* 0x000fe20008000404 */
[----:B------:R-:W-:-:S03]  /*7c30*/  LOP3.LUT R149, R0, 0x30, RZ, 0x3c, !PT ;  /* 0x0000003000957812 */ /* 0x000fc600078e3cff */
        /* <DEDUP_REMOVED lines=8> */
[----:B-----5:R-:W-:Y:S04]  /*7cc0*/  STS.U16 [R149+UR4+0x180], R190 ;  /* 0x000180be95007988 */ /* 0x020fe80008000404 */
[----:B------:R0:W-:Y:S04]  /*7cd0*/  STS.U16 [R149+UR4+0x4180], R150 ;  /* 0x0041809695007988 */ /* 0x0001e80008000404 */
[----:B---3--:R1:W-:Y:S04]  /*7ce0*/  STS.U16 [R149+UR4+0x580], R160 ;  /* 0x000580a095007988 */ /* 0x0083e80008000404 */
[----:B----4-:R3:W-:Y:S04]  /*7cf0*/  STS.U16 [R149+UR4+0x4580], R161 ;  /* 0x004580a195007988 */ /* 0x0107e80008000404 */
[----:B------:R4:W-:Y:S04]  /*7d00*/  STS.U16 [R149+UR4+0x980], R157 ;  /* 0x0009809d95007988 */ /* 0x0009e80008000404 */
[----:B------:R5:W-:Y:S04]  /*7d10*/  STS.U16 [R149+UR4+0x4980], R156 ;  /* 0x0049809c95007988 */ /* 0x000be80008000404 */
[----:B------:R-:W-:Y:S04]  /*7d20*/  STS.U16 [R149+UR4+0xd80], R241 ;  /* 0x000d80f195007988 */ /* 0x000fe80008000404 */
[----:B------:R-:W-:Y:S01]  /*7d30*/  STS.U16 [R149+UR4+0x4d80], R240 ;  /* 0x004d80f095007988 */ /* 0x000fe20008000404 */
[----:B0-----:R-:W-:-:S03]  /*7d40*/  LOP3.LUT R150, R0, 0x40, RZ, 0x3c, !PT ;  /* 0x0000004000967812 */ /* 0x001fc600078e3cff */
        /* <DEDUP_REMOVED lines=8> */
[----:B-1----:R-:W5:Y:S04]  /*7dd0*/  LDL.LU R160, [R1+0x38] ;  /* 0x0000380001a07983 */ /* 0x002f680000300800 */
[----:B---3--:R-:W3:Y:S04]  /*7de0*/  LDL.LU R161, [R1+0x34] ;  /* 0x0000340001a17983 */ /* 0x008ee80000300800 */
[----:B----4-:R-:W4:Y:S04]  /*7df0*/  LDL.LU R157, [R1+0x40c] ;  /* 0x00040c00019d7983 */ /* 0x010f280000300800 */
[----:B--2---:R-:W-:Y:S04]  /*7e00*/  STS.U16 [R150+UR4+0x200], R193 ;  /* 0x000200c196007988 */ /* 0x004fe80008000404 */
[----:B------:R-:W-:Y:S04]  /*7e10*/  STS.U16 [R150+UR4+0x4200], R195 ;  /* 0x004200c396007988 */ /* 0x000fe80008000404 */
[----:B------:R-:W-:Y:S04]  /*7e20*/  STS.U16 [R150+UR4+0x600], R223 ;  /* 0x000600df96007988 */ /* 0x000fe80008000404 */
[----:B------:R-:W-:Y:S04]  /*7e30*/  STS.U16 [R150+UR4+0x4600], R225 ;  /* 0x004600e196007988 */ /* 0x000fe80008000404 */
[----:B-----5:R-:W2:Y:S04]  /*7e40*/  LDL.LU R156, [R1+0x408] ;  /* 0x00040800019c7983 */ /* 0x020ea80000300800 */
[----:B------:R0:W-:Y:S04]  /*7e50*/  STS.U16 [R150+UR4+0xa00], R3 ;  /* 0x000a000396007988 */ /* 0x0001e80008000404 */
[----:B------:R1:W-:Y:S04]  /*7e60*/  STS.U16 [R150+UR4+0x4a00], R147 ;  /* 0x004a009396007988 */ /* 0x0003e80008000404 */
[----:B0-----:R-:W5:Y:S04]  /*7e70*/  LDL.LU R3, [R1+0x404] ;  /* 0x0004040001037983 */ /* 0x001f680000300800 */
[----:B-1----:R-:W4:Y:S04]  /*7e80*/  LDL.LU R147, [R1+0x400] ;  /* 0x0004000001937983 */ /* 0x002f280000300800 */
        /* <DEDUP_REMOVED lines=12> */
[----:B---3--:R-:W-:Y:S04]  /*7f50*/  STS.U16 [R149+UR4+0x4280], R161 ;  /* 0x004280a195007988 */ /* 0x008fe80008000404 */
[----:B----4-:R0:W-:Y:S04]  /*7f60*/  STS.U16 [R149+UR4+0x680], R147 ;  /* 0x0006809395007988 */ /* 0x0101e80008000404 */
[----:B-----5:R1:W-:Y:S04]  /*7f70*/  STS.U16 [R149+UR4+0x4680], R3 ;  /* 0x0046800395007988 */ /* 0x0203e80008000404 */
[----:B------:R3:W-:Y:S04]  /*7f80*/  STS.U16 [R149+UR4+0xa80], R159 ;  /* 0x000a809f95007988 */ /* 0x0007e80008000404 */
[----:B0-----:R-:W4:Y:S04]  /*7f90*/  LDL.LU R147, [R1+0x3fc] ;  /* 0x0003fc0001937983 */ /* 0x001f280000300800 */
[----:B-1----:R-:W5:Y:S04]  /*7fa0*/  LDL.LU R3, [R1+0x3f8] ;  /* 0x0003f80001037983 */ /* 0x002f680000300800 */
[----:B---3--:R-:W3:Y:S04]  /*7fb0*/  LDL.LU R159, [R1+0x3f4] ;  /* 0x0003f400019f7983 */ /* 0x008ee80000300800 */
[----:B------:R0:W-:Y:S04]  /*7fc0*/  STS.U16 [R149+UR4+0x4a80], R158 ;  /* 0x004a809e95007988 */ /* 0x0001e80008000404 */
[----:B0-----:R-:W2:Y:S04]  /*7fd0*/  LDL.LU R158, [R1+0x3f0] ;  /* 0x0003f000019e7983 */ /* 0x001ea80000300800 */
        /* <DEDUP_REMOVED lines=10> */
[----:B------:R0:W-:Y:S02]  /*8080*/  STS.U16 [R149+UR4+0x5e80], R212 ;  /* 0x005e80d495007988 */ /* 0x0001e40008000404 */
[----:B0-----:R-:W-:-:S02]  /*8090*/  LOP3.LUT R149, R0, 0x70, RZ, 0x3c, !PT ;  /* 0x0000007000957812 */ /* 0x001fc400078e3cff */
[----:B--2---:R0:W-:Y:S04]  /*80a0*/  STS.U16 [R150+UR4+0x300], R158 ;  /* 0x0003009e96007988 */ /* 0x0041e80008000404 */
[----:B---3--:R1:W-:Y:S04]  /*80b0*/  STS.U16 [R150+UR4+0x4300], R159 ;  /* 0x0043009f96007988 */ /* 0x0083e80008000404 */
[----:B------:R2:W-:Y:S04]  /*80c0*/  STS.U16 [R150+UR4+0x700], R156 ;  /* 0x0007009c96007988 */ /* 0x0005e80008000404 */
[----:B------:R3:W-:Y:S04]  /*80d0*/  STS.U16 [R150+UR4+0x4700], R157 ;  /* 0x0047009d96007988 */ /* 0x0007e80008000404 */
        /* <DEDUP_REMOVED lines=9> */
[----:B0-----:R-:W4:Y:S04]  /*8170*/  LDL.LU R158, [R1+0x3ec] ;  /* 0x0003ec00019e7983 */ /* 0x001f280000300800 */
[----:B------:R-:W-:Y:S04]  /*8180*/  STS.U16 [R150+UR4+0x5b00], R184 ;  /* 0x005b00b896007988 */ /* 0x000fe80008000404 */
[----:B-1----:R-:W4:Y:S04]  /*8190*/  LDL.LU R159, [R1+0x3e8] ;  /* 0x0003e800019f7983 */ /* 0x002f280000300800 */
[----:B------:R-:W-:Y:S04]  /*81a0*/  STS.U16 [R150+UR4+0x1f00], R214 ;  /* 0x001f00d696007988 */ /* 0x000fe80008000404 */
[----:B--2---:R-:W2:Y:S04]  /*81b0*/  LDL.LU R156, [R1+0x3e4] ;  /* 0x0003e400019c7983 */ /* 0x004ea80000300800 */
[----:B------:R-:W-:Y:S04]  /*81c0*/  STS.U16 [R150+UR4+0x5f00], R216 ;  /* 0x005f00d896007988 */ /* 0x000fe80008000404 */
[----:B---3--:R-:W3:Y:S04]  /*81d0*/  LDL.LU R157, [R1+0x3e0] ;  /* 0x0003e000019d7983 */ /* 0x008ee80000300800 */
[----:B-----5:R0:W-:Y:S04]  /*81e0*/  STS.U16 [R149+UR4+0x380], R3 ;  /* 0x0003800395007988 */ /* 0x0201e80008000404 */
[----:B----4-:R1:W-:Y:S04]  /*81f0*/  STS.U16 [R149+UR4+0x4380], R147 ;  /* 0x0043809395007988 */ /* 0x0103e80008000404 */
[----:B------:R4:W-:Y:S04]  /*8200*/  STS.U16 [R149+UR4+0x780], R148 ;  /* 0x0007809495007988 */ /* 0x0009e80008000404 */
[----:B0-----:R-:W5:Y:S04]  /*8210*/  LDL.LU R3, [R1+0x3dc] ;  /* 0x0003dc0001037983 */ /* 0x001f680000300800 */
[----:B-1----:R-:W2:Y:S04]  /*8220*/  LDL.LU R147, [R1+0x3d8] ;  /* 0x0003d80001937983 */ /* 0x002ea80000300800 */
[----:B----4-:R-:W4:Y:S04]  /*8230*/  LDL.LU R148, [R1+0x3d4] ;  /* 0x0003d40001947983 */ /* 0x010f280000300800 */
[----:B------:R0:W-:Y:S04]  /*8240*/  STS.U16 [R149+UR4+0x4780], R2 ;  /* 0x0047800295007988 */ /* 0x0001e80008000404 */
[----:B0-----:R-:W3:Y:S04]  /*8250*/  LDL.LU R2, [R1+0x3d0] ;  /* 0x0003d00001027983 */ /* 0x001ee80000300800 */
        /* <DEDUP_REMOVED lines=11> */
[----:B------:R3:W-:Y:S01]  /*8310*/  STS.U16 [R149+UR4+0x5f80], R220 ;  /* 0x005f80dc95007988 */ /* 0x0007e20008000404 */
[----:B------:R-:W-:-:S03]  /*8320*/  UMOV UR21, 0x40000040 ;  /* 0x4000004000157882 */ /* 0x000fc60000000000 */
[----:B------:R-:W5:Y:S04]  /*8330*/  LDL.LU R223, [R1+0x39c] ;  /* 0x00039c0001df7983 */ /* 0x000f680000300800 */
[----:B------:R-:W2:Y:S04]  /*8340*/  LDL.LU R225, [R1+0x398] ;  /* 0x0003980001e17983 */ /* 0x000ea80000300800 */
[----:B------:R-:W4:Y:S04]  /*8350*/  LDL.LU R160, [R1+0x394] ;  /* 0x0003940001a07983 */ /* 0x000f280000300800 */
[----:B------:R-:W4:Y:S01]  /*8360*/  LDL.LU R161, [R1+0x390] ;  /* 0x0003900001a17983 */ /* 0x000f220000300800 */
[----:B---3--:R-:W-:-:S03]  /*8370*/  LOP3.LUT R149, R2, 0x20, RZ, 0x3c, !PT ;  /* 0x0000002002957812 */ /* 0x008fc600078e3cff */
        /* <DEDUP_REMOVED lines=8> */
[----:B------:R0:W-:Y:S04]  /*8400*/  STS.U16 [R149+UR4+0x8d00], R248 ;  /* 0x008d00f895007988 */ /* 0x0001e80008000404 */
[----:B------:R-:W-:Y:S04]  /*8410*/  STS.U16 [R150+UR4+0x8200], R226 ;  /* 0x008200e296007988 */ /* 0x000fe80008000404 */
[----:B------:R-:W-:Y:S01]  /*8420*/  STS.U16 [R150+UR4+0x8600], R234 ;  /* 0x008600ea96007988 */ /* 0x000fe20008000404 */
[----:B0-----:R-:W-:-:S03]  /*8430*/  LOP3.LUT R149, R2, 0x60, RZ, 0x3c, !PT ;  /* 0x0000006002957812 */ /* 0x001fc600078e3cff */
[----:B------:R-:W-:Y:S04]  /*8440*/  STS.U16 [R150+UR4+0x8a00], R166 ;  /* 0x008a00a696007988 */ /* 0x000fe80008000404 */
[----:B------:R0:W-:Y:S04]  /*8450*/  STS.U16 [R150+UR4+0x8e00], R247 ;  /* 0x008e00f796007988 */ /* 0x0001e80008000404 */
[----:B------:R-:W-:Y:S04]  /*8460*/  STS.U16 [R149+UR4+0x8300], R228 ;  /* 0x008300e495007988 */ /* 0x000fe80008000404 */
[----:B------:R-:W-:Y:S04]  /*8470*/  STS.U16 [R149+UR4+0x8700], R236 ;  /* 0x008700ec95007988 */ /* 0x000fe80008000404 */
[----:B------:R-:W-:Y:S04]  /*8480*/  STS.U16 [R149+UR4+0x8b00], R165 ;  /* 0x008b00a595007988 */ /* 0x000fe80008000404 */
[----:B------:R1:W-:Y:S01]  /*8490*/  STS.U16 [R149+UR4+0x8f00], R246 ;  /* 0x008f00f695007988 */ /* 0x0003e20008000404 */
[----:B------:R3:W-:Y:S06]  /*84a0*/  MEMBAR.ALL.CTA ;  /* 0x0000000000007992 */ /* 0x0007ec0000008000 */
[----:B---3--:R-:W3:Y:S02]  /*84b0*/  FENCE.VIEW.ASYNC.S ;  /* 0x00000000000073c6 */ /* 0x008ee40000000000 */
[----:B---3--:R-:W-:Y:S06]  /*84c0*/  BAR.SYNC.DEFER_BLOCKING 0x0 ;  /* 0x0000000000007b1d */ /* 0x008fec0000010000 */
[----:B------:R-:W-:-:S06]  /*84d0*/  WARPGROUP.ARRIVE ;  /* 0x00000000000079c5 */ /* 0x000fcc0000000000 */
[----:B------:R-:W-:Y:S04]  /*84e0*/  HGMMA.64x32x16.F32.BF16 R72, gdesc[UR20].tnspA, R72 ;  /* 0x20600000144879f0 */ /* 0x000fe80008701848 */
[----:B------:R-:W-:Y:S01]  /*84f0*/  HGMMA.64x32x16.F32.BF16 R72, gdesc[UR8].tnspA, R72 ;  /* 0x20600000084879f0 */ /* 0x000fe20008701848 */
[----:B------:R-:W-:-:S03]  /*8500*/  UIADD3.64 UR48, UR8, 0x180, URZ ;  /* 0x0000018008307897 */ /* 0x000fc6000fffe03f */
[----:B------:R-:W-:Y:S01]  /*8510*/  HGMMA.64x32x16.F32.BF16 R72, gdesc[UR12].tnspA, R72 ;  /* 0x206000000c4879f0 */ /* 0x000fe20008701848 */
[----:B------:R-:W-:Y:S01]  /*8520*/  UMOV UR50, UR22 ;  /* 0x0000001600327c82 */ /* 0x000fe20008000000 */
[----:B------:R-:W-:Y:S01]  /*8530*/  UMOV UR51, UR23 ;  /* 0x0000001700337c82 */ /* 0x000fe20008000000 */
[----:B------:R-:W-:Y:S01]  /*8540*/  UIADD3.64 UR52, UR8, 0x200, URZ ;  /* 0x0000020008347897 */ /* 0x000fe2000fffe03f */
[----:B------:R-:W-:Y:S04]  /*8550*/  HGMMA.64x32x16.F32.BF16 R72, gdesc[UR16].tnspA, R72 ;  /* 0x20600000104879f0 */ /* 0x000fe80008701848 */
[----:B------:R-:W-:Y:S01]  /*8560*/  HGMMA.64x32x16.F32.BF16 R56, gdesc[UR48].tnspA, R56 ;  /* 0x20600000303879f0 */ /* 0x000fe20008701838 */
[----:B------:R-:W-:Y:S01]  /*8570*/  UMOV UR54, UR10 ;  /* 0x0000000a00367c82 */ /* 0x000fe20008000000 */
[----:B------:R-:W-:Y:S01]  /*8580*/  UMOV UR55, UR11 ;  /* 0x0000000b00377c82 */ /* 0x000fe20008000000 */
[----:B------:R-:W-:Y:S01]  /*8590*/  UIADD3.64 UR56, UR8, 0x280, URZ ;  /* 0x0000028008387897 */ /* 0x000fe2000fffe03f */
[----:B------:R-:W-:Y:S01]  /*85a0*/  HGMMA.64x32x16.F32.BF16 R56, gdesc[UR52].tnspA, R56 ;  /* 0x20600000343879f0 */ /* 0x000fe20008701838 */
[----:B------:R-:W-:Y:S01]  /*85b0*/  UMOV UR58, UR14 ;  /* 0x0000000e003a7c82 */ /* 0x000fe20008000000 */
[----:B------:R-:W-:Y:S01]  /*85c0*/  UMOV UR59, UR15 ;  /* 0x0000000f003b7c82 */ /* 0x000fe20008000000 */
[----:B-----5:R-:W-:-:S02]  /*85d0*/  R2UR UR49, R223 ;  /* 0x00000000df3172ca */ /* 0x020fc400000e0000 */
[----:B--2---:R-:W-:Y:S02]  /*85e0*/  R2UR UR48, R225 ;  /* 0x00000000e13072ca */ /* 0x004fe400000e0000 */
[----:B----4-:R-:W-:Y:S02]  /*85f0*/  R2UR UR53, R160 ;  /* 0x00000000a03572ca */ /* 0x010fe400000e0000 */
[----:B------:R-:W-:Y:S01]  /*8600*/  R2UR UR52, R161 ;  /* 0x00000000a13472ca */ /* 0x000fe200000e0000 */
[----:B------:R-:W-:Y:S01]  /*8610*/  HGMMA.64x32x16.F32.BF16 R56, gdesc[UR56].tnspA, R56 ;  /* 0x20600000383879f0 */ /* 0x000fe20008701838 */
[----:B------:R-:W-:Y:S02]  /*8620*/  R2UR UR57, R148 ;  /* 0x00000000943972ca */ /* 0x000fe400000e0000 */
[----:B------:R-:W2:Y:S04]  /*8630*/  LDL.LU R148, [R1+0x3cc] ;  /* 0x0003cc0001947983 */ /* 0x000ea80000300800 */
[----:B------:R-:W3:Y:S04]  /*8640*/  LDL R153, [R1+0x3a0] ;  /* 0x0003a00001997983 */ /* 0x000ee80000100800 */
[----:B------:R-:W4:Y:S04]  /*8650*/  LDL.LU R194, [R1+0x368] ;  /* 0x0003680001c27983 */ /* 0x000f280000300800 */
[----:B------:R-:W5:Y:S04]  /*8660*/  LDL.LU R152, [R1+0x360] ;  /* 0x0003600001987983 */ /* 0x000f680000300800 */
[----:B------:R-:W3:Y:S04]  /*8670*/  LDL.LU R151, [R1+0x358] ;  /* 0x0003580001977983 */ /* 0x000ee80000300800 */
        /* <DEDUP_REMOVED lines=8> */
[----:B0-----:R-:W3:Y:S04]  /*8700*/  LDL.LU R150, [R1+0x328] ;  /* 0x0003280001967983 */ /* 0x001ee80000300800 */
[----:B-1----:R-:W3:Y:S04]  /*8710*/  LDL.LU R149, [R1+0x34c] ;  /* 0x00034c0001957983 */ /* 0x002ee80000300800 */
[----:B------:R-:W3:Y:S04]  /*8720*/  LDL.LU R193, [R1+0x320] ;  /* 0x0003200001c17983 */ /* 0x000ee80000300800 */
[----:B------:R-:W3:Y:S04]  /*8730*/  LDL.LU R195, [R1+0x344] ;  /* 0x0003440001c37983 */ /* 0x000ee80000300800 */
[----:B------:R-:W3:Y:S04]  /*8740*/  LDL.LU R223, [R1+0x318] ;  /* 0x0003180001df7983 */ /* 0x000ee80000300800 */
[----:B------:R-:W3:Y:S04]  /*8750*/  LDL.LU R225, [R1+0x33c] ;  /* 0x00033c0001e17983 */ /* 0x000ee80000300800 */
[----:B------:R-:W3:Y:S04]  /*8760*/  LDL.LU R160, [R1+0x310] ;  /* 0x0003100001a07983 */ /* 0x000ee80000300800 */
[----:B------:R-:W3:Y:S01]  /*8770*/  LDL.LU R161, [R1+0x334] ;  /* 0x0003340001a17983 */ /* 0x000ee20000300800 */
[----:B------:R-:W-:-:S02]  /*8780*/  R2UR UR56, R147 ;  /* 0x00000000933872ca */ /* 0x000fc400000e0000 */
[----:B------:R-:W0:Y:S02]  /*8790*/  LDC R147, c[0x0][0x238] ;  /* 0x00008e00ff937b82 */ /* 0x000e240000000800 */
[----:B0-----:R-:W-:-:S04]  /*87a0*/  IMAD.SHL.U32 R147, R147, 0x40, RZ ;  /* 0x0000004093937824 */ /* 0x001fc800078e00ff */
[----:B------:R-:W-:-:S05]  /*87b0*/  IMAD.SHL.U32 R147, R147, 0x2, RZ ;  /* 0x0000000293937824 */ /* 0x000fca00078e00ff */
[----:B------:R-:W-:-:S05]  /*87c0*/  IADD3 R158, P1, R158, R147, RZ ;  /* 0x000000939e9e7210 */ /* 0x000fca0007f3e0ff */
[----:B--2---:R-:W-:Y:S01]  /*87d0*/  IMAD.X R159, R159, 0x1, R148, P1 ;  /* 0x000000019f9f7824 */ /* 0x004fe200008e0694 */
[-C--:B----4-:R-:W-:Y:S02]  /*87e0*/  IADD3 R194, P5, R194, R147.reuse, RZ ;  /* 0x00000093c2c27210 */ /* 0x090fe40007fbe0ff */
[----:B-----5:R-:W-:-:S03]  /*87f0*/  IADD3 R152, P6, R152, R147, RZ ;  /* 0x0000009398987210 */ /* 0x020fc60007fde0ff */
[----:B------:R-:W-:Y:S01]  /*8800*/  STL [R1+0x368], R194 ;  /* 0x000368c201007387 */ /* 0x000fe20000100800 */
[----:B---3--:R-:W-:-:S03]  /*8810*/  IADD3 R151, P1, R151, R147, RZ ;  /* 0x0000009397977210 */ /* 0x008fc60007f3e0ff */
[----:B------:R-:W-:Y:S01]  /*8820*/  STL [R1+0x360], R152 ;  /* 0x0003609801007387 */ /* 0x000fe20000100800 */
[----:B------:R-:W-:-:S03]  /*8830*/  IADD3 R189, P2, R189, R147, RZ ;  /* 0x00000093bdbd7210 */ /* 0x000fc60007f5e0ff */
[----:B------:R-:W-:Y:S01]  /*8840*/  STL [R1+0x358], R151 ;  /* 0x0003589701007387 */ /* 0x000fe20000100800 */
[----:B------:R-:W-:-:S03]  /*8850*/  IADD3 R191, P3, R191, R147, RZ ;  /* 0x00000093bfbf7210 */ /* 0x000fc60007f7e0ff */
[----:B------:R-:W-:Y:S01]  /*8860*/  STL [R1+0x350], R189 ;  /* 0x000350bd01007387 */ /* 0x000fe20000100800 */
[----:B------:R-:W-:-:S03]  /*8870*/  IADD3 R219, P4, R219, R147, RZ ;  /* 0x00000093dbdb7210 */ /* 0x000fc60007f9e0ff */
[----:B------:R-:W-:Y:S01]  /*8880*/  STL [R1+0x348], R191 ;  /* 0x000348bf01007387 */ /* 0x000fe20000100800 */
[----:B------:R-:W-:-:S03]  /*8890*/  IMAD.X R221, R221, 0x1, R148, P5 ;  /* 0x00000001dddd7824 */ /* 0x000fc600028e0694 */
        /* <DEDUP_REMOVED lines=14> */
[----:B------:R-:W2:Y:S01]  /*8980*/  LDL.LU R155, [R1+0x308] ;  /* 0x00030800019b7983 */ /* 0x000ea20000300800 */
[----:B------:R-:W-:-:S03]  /*8990*/  IMAD.X R195, R195, 0x1, R148, P3 ;  /* 0x00000001c3c37824 */ /* 0x000fc600018e0694 */
[----:B------:R-:W-:Y:S01]  /*89a0*/  STL [R1+0x34c], R149 ;  /* 0x00034c9501007387 */ /* 0x000fe20000100800 */
[----:B------:R-:W-:-:S03]  /*89b0*/  IADD3 R223, P3, R223, R147, RZ ;  /* 0x00000093dfdf7210 */ /* 0x000fc60007f7e0ff */
[----:B------:R0:W-:Y:S04]  /*89c0*/  STL [R1+0x344], R195 ;  /* 0x000344c301007387 */ /* 0x0001e80000100800 */
[----:B------:R-:W-:Y:S01]  /*89d0*/  STL [R1+0x320], R193 ;  /* 0x000320c101007387 */ /* 0x000fe20000100800 */
[----:B------:R-:W-:-:S03]  /*89e0*/  IMAD.X R225, R225, 0x1, R148, P4 ;  /* 0x00000001e1e17824 */ /* 0x000fc600020e0694 */
[----:B0-----:R-:W3:Y:S01]  /*89f0*/  LDL.LU R195, [R1+0x32c] ;  /* 0x00032c0001c37983 */ /* 0x001ee20000300800 */
[----:B------:R-:W-:-:S03]  /*8a00*/  IADD3 R160, P4, R160, R147, RZ ;  /* 0x00000093a0a07210 */ /* 0x000fc60007f9e0ff */
[----:B------:R-:W4:Y:S04]  /*8a10*/  LDL.LU R185, [R1+0x300] ;  /* 0x0003000001b97983 */ /* 0x000f280000300800 */
[----:B------:R0:W-:Y:S01]  /*8a20*/  STL [R1+0x318], R223 ;  /* 0x000318df01007387 */ /* 0x0001e20000100800 */
[----:B------:R-:W-:-:S03]  /*8a30*/  IMAD.X R161, R161, 0x1, R148, P5 ;  /* 0x00000001a1a17824 */ /* 0x000fc600028e0694 */
[----:B0-----:R-:W5:Y:S04]  /*8a40*/  LDL.LU R223, [R1+0x324] ;  /* 0x0003240001df7983 */ /* 0x001f680000300800 */
[----:B------:R0:W-:Y:S04]  /*8a50*/  STL [R1+0x33c], R225 ;  /* 0x00033ce101007387 */ /* 0x0001e80000100800 */
[----:B0-----:R-:W5:Y:S04]  /*8a60*/  LDL.LU R225, [R1+0x2f8] ;  /* 0x0002f80001e17983 */ /* 0x001f680000300800 */
[----:B------:R-:W5:Y:S04]  /*8a70*/  LDL.LU R187, [R1+0x31c] ;  /* 0x00031c0001bb7983 */ /* 0x000f680000300800 */
[----:B------:R-:W5:Y:S04]  /*8a80*/  LDL.LU R217, [R1+0x2f0] ;  /* 0x0002f00001d97983 */ /* 0x000f680000300800 */
[----:B------:R0:W-:Y:S04]  /*8a90*/  STL [R1+0x310], R160 ;  /* 0x000310a001007387 */ /* 0x0001e80000100800 */
[----:B0-----:R-:W5:Y:S04]  /*8aa0*/  LDL.LU R160, [R1+0x314] ;  /* 0x0003140001a07983 */ /* 0x001f680000300800 */
[----:B------:R-:W5:Y:S04]  /*8ab0*/  LDL.LU R218, [R1+0x2e8] ;  /* 0x0002e80001da7983 */ /* 0x000f680000300800 */
[----:B------:R-:W5:Y:S04]  /*8ac0*/  LDL.LU R242, [R1+0x30c] ;  /* 0x00030c0001f27983 */ /* 0x000f680000300800 */
[----:B------:R-:W5:Y:S04]  /*8ad0*/  LDL.LU R243, [R1+0x2e0] ;  /* 0x0002e00001f37983 */ /* 0x000f680000300800 */
[----:B------:R0:W-:Y:S04]  /*8ae0*/  STL [R1+0x334], R161 ;  /* 0x000334a101007387 */ /* 0x0001e80000100800 */
[----:B------:R-:W5:Y:S04]  /*8af0*/  LDL.LU R196, [R1+0x304] ;  /* 0x0003040001c47983 */ /* 0x000f680000300800 */
        /* <DEDUP_REMOVED lines=14> */
[----:B0-----:R-:W5:Y:S01]  /*8be0*/  LDL.LU R161, [R1+0x2a0] ;  /* 0x0002a00001a17983 */ /* 0x001f620000300800 */
[-C--:B--2---:R-:W-:Y:S01]  /*8bf0*/  IADD3 R155, P5, R155, R147.reuse, RZ ;  /* 0x000000939b9b7210 */ /* 0x084fe20007fbe0ff */
[----:B---3--:R-:W-:Y:S01]  /*8c00*/  IMAD.X R195, R195, 0x1, R148, P6 ;  /* 0x00000001c3c37824 */ /* 0x008fe200030e0694 */
[----:B----4-:R-:W-:-:S04]  /*8c10*/  IADD3 R185, P6, R185, R147, RZ ;  /* 0x00000093b9b97210 */ /* 0x010fc80007fde0ff */
[----:B------:R0:W-:Y:S04]  /*8c20*/  STL [R1+0x32c], R195 ;  /* 0x00032cc301007387 */ /* 0x0001e80000100800 */
[----:B0-----:R-:W2:Y:S01]  /*8c30*/  LDL.LU R195, [R1+0x2c4] ;  /* 0x0002c40001c37983 */ /* 0x001ea20000300800 */
[----:B-----5:R-:W-:-:S03]  /*8c40*/  IMAD.X R223, R223, 0x1, R148, P1 ;  /* 0x00000001dfdf7824 */ /* 0x020fc600008e0694 */
[----:B------:R-:W-:Y:S04]  /*8c50*/  STL [R1+0x308], R155 ;  /* 0x0003089b01007387 */ /* 0x000fe80000100800 */
[----:B------:R0:W-:Y:S01]  /*8c60*/  STL [R1+0x324], R223 ;  /* 0x000324df01007387 */ /* 0x0001e20000100800 */
[----:B------:R-:W-:-:S03]  /*8c70*/  IADD3 R225, P1, R225, R147, RZ ;  /* 0x00000093e1e17210 */ /* 0x000fc60007f3e0ff */
[----:B0-----:R-:W3:Y:S01]  /*8c80*/  LDL.LU R223, [R1+0x298] ;  /* 0x0002980001df7983 */ /* 0x001ee20000300800 */
[----:B------:R-:W-:-:S03]  /*8c90*/  IMAD.X R187, R187, 0x1, R148, P2 ;  /* 0x00000001bbbb7824 */ /* 0x000fc600010e0694 */
[----:B------:R-:W-:Y:S04]  /*8ca0*/  STL [R1+0x300], R185 ;  /* 0x000300b901007387 */ /* 0x000fe80000100800 */
[----:B------:R0:W-:Y:S01]  /*8cb0*/  STL [R1+0x2f8], R225 ;  /* 0x0002f8e101007387 */ /* 0x0001e20000100800 */
[----:B------:R-:W-:-:S03]  /*8cc0*/  IADD3 R217, P2, R217, R147, RZ ;  /* 0x00000093d9d97210 */ /* 0x000fc60007f5e0ff */
[----:B0-----:R-:W4:Y:S01]  /*8cd0*/  LDL.LU R225, [R1+0x2bc] ;  /* 0x0002bc0001e17983 */ /* 0x001f220000300800 */
[----:B------:R-:W-:Y:S01]  /*8ce0*/  IMAD.X R160, R160, 0x1, R148, P3 ;  /* 0x00000001a0a07824 */ /* 0x000fe200018e0694 */
[----:B------:R-:W-:-:S04]  /*8cf0*/  IADD3 R218, P3, R218, R147, RZ ;  /* 0x00000093dada7210 */ /* 0x000fc80007f7e0ff */
[----:B------:R0:W-:Y:S01]  /*8d00*/  STL [R1+0x314], R160 ;  /* 0x000314a001007387 */ /* 0x0001e20000100800 */
[----:B------:R-:W-:-:S03]  /*8d10*/  IMAD.X R242, R242, 0x1, R148, P4 ;  /* 0x00000001f2f27824 */ /* 0x000fc600020e0694 */
[----:B------:R-:W-:Y:S01]  /*8d20*/  STL [R1+0x31c], R187 ;  /* 0x00031cbb01007387 */ /* 0x000fe20000100800 */
[----:B------:R-:W-:-:S03]  /*8d30*/  IADD3 R243, P4, R243, R147, RZ ;  /* 0x00000093f3f37210 */ /* 0x000fc60007f9e0ff */
[----:B0-----:R-:W5:Y:S04]  /*8d40*/  LDL.LU R160, [R1+0x290] ;  /* 0x0002900001a07983 */ /* 0x001f680000300800 */
        /* <DEDUP_REMOVED lines=27> */
[-C--:B------:R-:W-:Y:S01]  /*8f00*/  IADD3 R149, P5, R149, R147.reuse, RZ ;  /* 0x0000009395957210 */ /* 0x080fe20007fbe0ff */
[----:B------:R-:W-:Y:S02]  /*8f10*/  IMAD.X R193, R193, 0x1, R148, P6 ;  /* 0x00000001c1c17824 */ /* 0x000fe400030e0694 */
[----:B------:R-:W-:Y:S01]  /*8f20*/  STL [R1+0x2dc], R192 ;  /* 0x0002dcc001007387 */ /* 0x000fe20000100800 */
[----:B------:R-:W-:-:S03]  /*8f30*/  IADD3 R161, P6, R161, R147, RZ ;  /* 0x00000093a1a17210 */ /* 0x000fc60007fde0ff */
[----:B------:R-:W-:Y:S04]  /*8f40*/  STL [R1+0x2b0], R190 ;  /* 0x0002b0be01007387 */ /* 0x000fe80000100800 */
[----:B------:R-:W-:Y:S04]  /*8f50*/  STL [R1+0x2d4], R150 ;  /* 0x0002d49601007387 */ /* 0x000fe80000100800 */
[----:B------:R0:W-:Y:S04]  /*8f60*/  STL [R1+0x2a0], R161 ;  /* 0x0002a0a101007387 */ /* 0x0001e80000100800 */
[----:B------:R-:W-:Y:S04]  /*8f70*/  STL [R1+0x2a8], R149 ;  /* 0x0002a89501007387 */ /* 0x000fe80000100800 */
[----:B0-----:R-:W5:Y:S04]  /*8f80*/  LDL.LU R161, [R1+0x2b4] ;  /* 0x0002b40001a17983 */ /* 0x001f680000300800 */
[----:B------:R-:W-:Y:S04]  /*8f90*/  STL [R1+0x2cc], R193 ;  /* 0x0002ccc101007387 */ /* 0x000fe80000100800 */
[----:B------:R-:W5:Y:S01]  /*8fa0*/  LDL.LU R185, [R1+0x288] ;  /* 0x0002880001b97983 */ /* 0x000f620000300800 */
[----:B--2---:R-:W-:-:S05]  /*8fb0*/  IMAD.X R195, R195, 0x1, R148, P1 ;  /* 0x00000001c3c37824 */ /* 0x004fca00008e0694 */
[----:B------:R0:W-:Y:S04]  /*8fc0*/  STL [R1+0x2c4], R195 ;  /* 0x0002c4c301007387 */ /* 0x0001e80000100800 */
[----:B0-----:R-:W2:Y:S01]  /*8fd0*/  LDL.LU R195, [R1+0x2ac] ;  /* 0x0002ac0001c37983 */ /* 0x001ea20000300800 */
[----:B---3--:R-:W-:-:S03]  /*8fe0*/  IADD3 R223, P1, R223, R147, RZ ;  /* 0x00000093dfdf7210 */ /* 0x008fc60007f3e0ff */
[----:B------:R-:W3:Y:S04]  /*8ff0*/  LDL.LU R193, [R1+0x280] ;  /* 0x0002800001c17983 */ /* 0x000ee80000300800 */
[----:B------:R0:W-:Y:S04]  /*9000*/  STL [R1+0x298], R223 ;  /* 0x000298df01007387 */ /* 0x0001e80000100800 */
[----:B0-----:R-:W3:Y:S01]  /*9010*/  LDL.LU R223, [R1+0x2a4] ;  /* 0x0002a40001df7983 */ /* 0x001ee20000300800 */
[----:B----4-:R-:W-:-:S05]  /*9020*/  IMAD.X R225, R225, 0x1, R148, P2 ;  /* 0x00000001e1e17824 */ /* 0x010fca00010e0694 */
[----:B------:R0:W-:Y:S04]  /*9030*/  STL [R1+0x2bc], R225 ;  /* 0x0002bce101007387 */ /* 0x0001e80000100800 */
[----:B0-----:R-:W4:Y:S01]  /*9040*/  LDL.LU R225, [R1+0x278] ;  /* 0x0002780001e17983 */ /* 0x001f220000300800 */
[----:B-----5:R-:W-:-:S03]  /*9050*/  IADD3 R160, P2, R160, R147, RZ ;  /* 0x00000093a0a07210 */ /* 0x020fc60007f5e0ff */
        /* <DEDUP_REMOVED lines=19> */
[----:B0-----:R-:W5:Y:S04]  /*9190*/  LDL.LU R160, [R1+0x254] ;  /* 0x0002540001a07983 */ /* 0x001f680000300800 */
[----:B------:R-:W5:Y:S01]  /*91a0*/  LDL.LU R149, [R1+0x228] ;  /* 0x0002280001957983 */ /* 0x000f620000300800 */
[----:B------:R-:W-:-:S05]  /*91b0*/  IMAD.X R161, R161, 0x1, R148, P3 ;  /* 0x00000001a1a17824 */ /* 0x000fca00018e0694 */
[----:B------:R0:W-:Y:S04]  /*91c0*/  STL [R1+0x2b4], R161 ;  /* 0x0002b4a101007387 */ /* 0x0001e80000100800 */
[----:B0-----:R-:W5:Y:S01]  /*91d0*/  LDL.LU R161, [R1+0x24c] ;  /* 0x00024c0001a17983 */ /* 0x001f620000300800 */
[-C--:B------:R-:W-:Y:S01]  /*91e0*/  IADD3 R185, P3, R185, R147.reuse, RZ ;  /* 0x00000093b9b97210 */ /* 0x080fe20007f7e0ff */
[----:B--2---:R-:W-:Y:S01]  /*91f0*/  IMAD.X R195, R195, 0x1, R148, P4 ;  /* 0x00000001c3c37824 */ /* 0x004fe200020e0694 */
[----:B---3--:R-:W-:-:S04]  /*9200*/  IADD3 R193, P4, R193, R147, RZ ;  /* 0x00000093c1c17210 */ /* 0x008fc80007f9e0ff */
[----:B------:R0:W-:Y:S04]  /*9210*/  STL [R1+0x2ac], R195 ;  /* 0x0002acc301007387 */ /* 0x0001e80000100800 */
[----:B0-----:R-:W2:Y:S01]  /*9220*/  LDL.LU R195, [R1+0x220] ;  /* 0x0002200001c37983 */ /* 0x001ea20000300800 */
[----:B------:R-:W-:-:S03]  /*9230*/  IMAD.X R223, R223, 0x1, R148, P5 ;  /* 0x00000001dfdf7824 */ /* 0x000fc600028e0694 */
[----:B------:R-:W-:Y:S04]  /*9240*/  STL [R1+0x288], R185 ;  /* 0x000288b901007387 */ /* 0x000fe80000100800 */
[----:B------:R0:W-:Y:S04]  /*9250*/  STL [R1+0x280], R193 ;  /* 0x000280c101007387 */ /* 0x0001e80000100800 */
[----:B0-----:R-:W3:Y:S01]  /*9260*/  LDL.LU R193, [R1+0x244] ;  /* 0x0002440001c17983 */ /* 0x001ee20000300800 */
[----:B----4-:R-:W-:-:S03]  /*9270*/  IADD3 R225, P5, R225, R147, RZ ;  /* 0x00000093e1e17210 */ /* 0x010fc60007fbe0ff */
[----:B------:R0:W-:Y:S01]  /*9280*/  STL [R1+0x2a4], R223 ;  /* 0x0002a4df01007387 */ /* 0x0001e20000100800 */
[--C-:B-----5:R-:W-:Y:S01]  /*9290*/  IMAD.X R187, R187, 0x1, R148.reuse, P6 ;  /* 0x00000001bbbb7824 */ /* 0x120fe200030e0694 */
[----:B------:R-:W-:Y:S02]  /*92a0*/  IADD3 R217, P6, R217, R147, RZ ;  /* 0x00000093d9d97210 */ /* 0x000fe40007fde0ff */
[----:B0-----:R-:W4:Y:S01]  /*92b0*/  LDL.LU R223, [R1+0x218] ;  /* 0x0002180001df7983 */ /* 0x001f220000300800 */
[----:B------:R-:W-:-:S03]  /*92c0*/  IMAD.X R218, R218, 0x1, R148, P1 ;  /* 0x00000001dada7824 */ /* 0x000fc600008e0694 */
[----:B------:R0:W-:Y:S01]  /*92d0*/  STL [R1+0x278], R225 ;  /* 0x000278e101007387 */ /* 0x0001e20000100800 */
[-C--:B------:R-:W-:Y:S01]  /*92e0*/  IADD3 R242, P1, R242, R147.reuse, RZ ;  /* 0x00000093f2f27210 */ /* 0x080fe20007f3e0ff */
[----:B------:R-:W-:Y:S02]  /*92f0*/  IMAD.X R243, R243, 0x1, R148, P2 ;  /* 0x00000001f3f37824 */ /* 0x000fe400010e0694 */
[----:B0-----:R-:W5:Y:S01]  /*9300*/  LDL.LU R225, [R1+0x23c] ;  /* 0x00023c0001e17983 */ /* 0x001f620000300800 */
        /* <DEDUP_REMOVED lines=23> */
[----:B------:R-:W-:Y:S04]  /*9480*/  STL [R1+0x248], R219 ;  /* 0x000248db01007387 */ /* 0x000fe80000100800 */
[----:B------:R-:W-:Y:S01]  /*9490*/  STL [R1+0x26c], R221 ;  /* 0x00026cdd01007387 */ /* 0x000fe20000100800 */
[----:B------:R-:W-:-:S03]  /*94a0*/  IMAD.X R160, R160, 0x1, R148, P3 ;  /* 0x00000001a0a07824 */ /* 0x000fc600018e0694 */
[----:B------:R-:W-:Y:S01]  /*94b0*/  STL [R1+0x240], R244 ;  /* 0x000240f401007387 */ /* 0x000fe20000100800 */
[----:B------:R-:W-:-:S03]  /*94c0*/  IADD3 R150, P2, R150, R147, RZ ;  /* 0x0000009396967210 */ /* 0x000fc60007f5e0ff */
[----:B------:R-:W-:Y:S01]  /*94d0*/  STL [R1+0x264], R245 ;  /* 0x000264f501007387 */ /* 0x000fe20000100800 */
[----:B------:R-:W-:-:S03]  /*94e0*/  IADD3 R149, P3, R149, R147, RZ ;  /* 0x0000009395957210 */ /* 0x000fc60007f7e0ff */
[----:B------:R-:W-:Y:S04]  /*94f0*/  STL [R1+0x238], R192 ;  /* 0x000238c001007387 */ /* 0x000fe80000100800 */
[----:B------:R0:W-:Y:S04]  /*9500*/  STL [R1+0x254], R160 ;  /* 0x000254a001007387 */ /* 0x0001e80000100800 */
[----:B------:R-:W-:Y:S01]  /*9510*/  STL [R1+0x25c], R190 ;  /* 0x00025cbe01007387 */ /* 0x000fe20000100800 */
[----:B------:R-:W-:-:S03]  /*9520*/  IMAD.X R161, R161, 0x1, R148, P4 ;  /* 0x00000001a1a17824 */ /* 0x000fc600020e0694 */
[----:B0-----:R-:W5:Y:S04]  /*9530*/  LDL.LU R160, [R1+0x210] ;  /* 0x0002100001a07983 */ /* 0x001f680000300800 */
[----:B------:R-:W-:Y:S04]  /*9540*/  STL [R1+0x230], R150 ;  /* 0x0002309601007387 */ /* 0x000fe80000100800 */
[----:B------:R-:W5:Y:S04]  /*9550*/  LDL.LU R185, [R1+0x234] ;  /* 0x0002340001b97983 */ /* 0x000f680000300800 */
[----:B------:R0:W-:Y:S04]  /*9560*/  STL [R1+0x24c], R161 ;  /* 0x00024ca101007387 */ /* 0x0001e80000100800 */
[----:B------:R-:W-:Y:S04]  /*9570*/  STL [R1+0x228], R149 ;  /* 0x0002289501007387 */ /* 0x000fe80000100800 */
[----:B0-----:R-:W5:Y:S01]  /*9580*/  LDL.LU R161, [R1+0x208] ;  /* 0x0002080001a17983 */ /* 0x001f620000300800 */
[----:B--2---:R-:W-:-:S05]  /*9590*/  IADD3 R195, P4, R195, R147, RZ ;  /* 0x00000093c3c37210 */ /* 0x004fca0007f9e0ff */
[----:B------:R0:W-:Y:S04]  /*95a0*/  STL [R1+0x220], R195 ;  /* 0x000220c301007387 */ /* 0x0001e80000100800 */
[----:B0-----:R-:W2:Y:S01]  /*95b0*/  LDL.LU R195, [R1+0x22c] ;  /* 0x00022c0001c37983 */ /* 0x001ea20000300800 */
[----:B---3--:R-:W-:-:S05]  /*95c0*/  IMAD.X R193, R193, 0x1, R148, P5 ;  /* 0x00000001c1c17824 */ /* 0x008fca00028e0694 */
[----:B------:R0:W-:Y:S01]  /*95d0*/  STL [R1+0x244], R193 ;  /* 0x000244c101007387 */ /* 0x0001e20000100800 */
[----:B----4-:R-:W-:-:S03]  /*95e0*/  IADD3 R223, P5, R223, R147, RZ ;  /* 0x00000093dfdf7210 */ /* 0x010fc60007fbe0ff */
[----:B0-----:R-:W3:Y:S04]  /*95f0*/  LDL.LU R193, [R1+0x200] ;  /* 0x0002000001c17983 */ /* 0x001ee80000300800 */
[----:B------:R0:W-:Y:S01]  /*9600*/  STL [R1+0x218], R223 ;  /* 0x000218df01007387 */ /* 0x0001e20000100800 */
[----:B-----5:R-:W-:-:S03]  /*9610*/  IMAD.X R225, R225, 0x1, R148, P6 ;  /* 0x00000001e1e17824 */ /* 0x020fc600030e0694 */
[----:B0-----:R-:W4:Y:S04]  /*9620*/  LDL.LU R223, [R1+0x224] ;  /* 0x0002240001df7983 */ /* 0x001f280000300800 */
        /* <DEDUP_REMOVED lines=18> */
[----:B------:R-:W5:Y:S01]  /*9750*/  LDL.LU R150, [R1+0x1dc] ;  /* 0x0001dc0001967983 */ /* 0x000f620000300800 */
[----:B------:R-:W-:-:S03]  /*9760*/  IADD3 R160, P6, R160, R147, RZ ;  /* 0x00000093a0a07210 */ /* 0x000fc60007fde0ff */
[----:B0-----:R-:W5:Y:S04]  /*9770*/  LDL.LU R225, [R1+0x1b0] ;  /* 0x0001b00001e17983 */ /* 0x001f680000300800 */
[----:B------:R-:W5:Y:S01]  /*9780*/  LDL.LU R149, [R1+0x1d4] ;  /* 0x0001d40001957983 */ /* 0x000f620000300800 */
[----:B------:R-:W-:-:S03]  /*9790*/  IMAD.X R185, R185, 0x1, R148, P1 ;  /* 0x00000001b9b97824 */ /* 0x000fc600008e0694 */
[----:B------:R0:W-:Y:S04]  /*97a0*/  STL [R1+0x210], R160 ;  /* 0x000210a001007387 */ /* 0x0001e80000100800 */
[----:B0-----:R-:W5:Y:S01]  /*97b0*/  LDL.LU R160, [R1+0x1a8] ;  /* 0x0001a80001a07983 */ /* 0x001f620000300800 */
[----:B------:R-:W-:-:S05]  /*97c0*/  IADD3 R161, P1, R161, R147, RZ ;  /* 0x00000093a1a17210 */ /* 0x000fca0007f3e0ff */
[----:B------:R0:W-:Y:S04]  /*97d0*/  STL [R1+0x208], R161 ;  /* 0x000208a101007387 */ /* 0x0001e80000100800 */
[----:B0-----:R-:W5:Y:S04]  /*97e0*/  LDL.LU R161, [R1+0x1cc] ;  /* 0x0001cc0001a17983 */ /* 0x001f680000300800 */
[----:B------:R-:W-:Y:S01]  /*97f0*/  STL [R1+0x234], R185 ;  /* 0x000234b901007387 */ /* 0x000fe20000100800 */
[----:B--2---:R-:W-:-:S05]  /*9800*/  IMAD.X R195, R195, 0x1, R148, P2 ;  /* 0x00000001c3c37824 */ /* 0x004fca00010e0694 */
[----:B------:R0:W-:Y:S04]  /*9810*/  STL [R1+0x22c], R195 ;  /* 0x00022cc301007387 */ /* 0x0001e80000100800 */
[----:B0-----:R-:W2:Y:S01]  /*9820*/  LDL.LU R195, [R1+0x1a0] ;  /* 0x0001a00001c37983 */ /* 0x001ea20000300800 */
[----:B---3--:R-:W-:-:S05]  /*9830*/  IADD3 R193, P2, R193, R147, RZ ;  /* 0x00000093c1c17210 */ /* 0x008fca0007f5e0ff */
[----:B------:R0:W-:Y:S01]  /*9840*/  STL [R1+0x200], R193 ;  /* 0x000200c101007387 */ /* 0x0001e20000100800 */
[----:B----4-:R-:W-:-:S03]  /*9850*/  IMAD.X R223, R223, 0x1, R148, P3 ;  /* 0x00000001dfdf7824 */ /* 0x010fc600018e0694 */
[----:B0-----:R-:W3:Y:S01]  /*9860*/  LDL.LU R193, [R1+0x1c4] ;  /* 0x0001c40001c17983 */ /* 0x001ee20000300800 */
[----:B-----5:R-:W-:-:S03]  /*9870*/  IADD3 R187, P3, R187, R147, RZ ;  /* 0x00000093bbbb7210 */ /* 0x020fc60007f7e0ff */
[----:B------:R0:W-:Y:S01]  /*9880*/  STL [R1+0x224], R223 ;  /* 0x000224df01007387 */ /* 0x0001e20000100800 */
[--C-:B------:R-:W-:Y:S01]  /*9890*/  IMAD.X R217, R217, 0x1, R148.reuse, P4 ;  /* 0x00000001d9d97824 */ /* 0x100fe200020e0694 */
[----:B------:R-:W-:Y:S02]  /*98a0*/  IADD3 R218, P4, R218, R147, RZ ;  /* 0x00000093dada7210 */ /* 0x000fe40007f9e0ff */
[----:B0-----:R-:W4:Y:S01]  /*98b0*/  LDL.LU R223, [R1+0x198] ;  /* 0x0001980001df7983 */ /* 0x001f220000300800 */
        /* <DEDUP_REMOVED lines=33> */
[----:B------:R0:W-:Y:S04]  /*9ad0*/  STL [R1+0x1b0], R225 ;  /* 0x0001b0e101007387 */ /* 0x0001e80000100800 */
[----:B------:R-:W-:Y:S04]  /*9ae0*/  STL [R1+0x1b8], R190 ;  /* 0x0001b8be01007387 */ /* 0x000fe80000100800 */
[----:B0-----:R-:W5:Y:S01]  /*9af0*/  LDL.LU R225, [R1+0x1bc] ;  /* 0x0001bc0001e17983 */ /* 0x001f620000300800 */
[----:B------:R-:W-:-:S03]  /*9b00*/  IADD3 R160, P1, R160, R147, RZ ;  /* 0x00000093a0a07210 */ /* 0x000fc60007f3e0ff */
[----:B------:R-:W-:Y:S04]  /*9b10*/  STL [R1+0x1dc], R150 ;  /* 0x0001dc9601007387 */ /* 0x000fe80000100800 */
[----:B------:R0:W-:Y:S04]  /*9b20*/  STL [R1+0x1a8], R160 ;  /* 0x0001a8a001007387 */ /* 0x0001e80000100800 */
[----:B0-----:R-:W5:Y:S01]  /*9b30*/  LDL.LU R160, [R1+0x190] ;  /* 0x0001900001a07983 */ /* 0x001f620000300800 */
[----:B------:R-:W-:-:S03]  /*9b40*/  IMAD.X R161, R161, 0x1, R148, P2 ;  /* 0x00000001a1a17824 */ /* 0x000fc600010e0694 */
[----:B------:R-:W-:Y:S04]  /*9b50*/  STL [R1+0x1d4], R149 ;  /* 0x0001d49501007387 */ /* 0x000fe80000100800 */
[----:B------:R0:W-:Y:S04]  /*9b60*/  STL [R1+0x1cc], R161 ;  /* 0x0001cca101007387 */ /* 0x0001e80000100800 */
        /* <DEDUP_REMOVED lines=8> */
[----:B------:R-:W4:Y:S04]  /*9bf0*/  LDL.LU R185, [R1+0x180] ;  /* 0x0001800001b97983 */ /* 0x000f280000300800 */
[----:B------:R-:W4:Y:S04]  /*9c00*/  LDL.LU R187, [R1+0x1a4] ;  /* 0x0001a40001bb7983 */ /* 0x000f280000300800 */
[----:B------:R-:W4:Y:S04]  /*9c10*/  LDL.LU R217, [R1+0x178] ;  /* 0x0001780001d97983 */ /* 0x000f280000300800 */
[----:B------:R0:W-:Y:S04]  /*9c20*/  STL [R1+0x198], R223 ;  /* 0x000198df01007387 */ /* 0x0001e80000100800 */
[----:B------:R-:W4:Y:S04]  /*9c30*/  LDL.LU R218, [R1+0x19c] ;  /* 0x00019c0001da7983 */ /* 0x000f280000300800 */
        /* <DEDUP_REMOVED lines=13> */
[----:B------:R-:W4:Y:S01]  /*9d10*/  LDL.LU R190, [R1+0x164] ;  /* 0x0001640001be7983 */ /* 0x000f220000300800 */
[----:B-----5:R-:W-:-:S03]  /*9d20*/  IMAD.X R225, R225, 0x1, R148, P4 ;  /* 0x00000001e1e17824 */ /* 0x020fc600020e0694 */
[----:B0-----:R-:W5:Y:S04]  /*9d30*/  LDL.LU R223, [R1+0x138] ;  /* 0x0001380001df7983 */ /* 0x001f680000300800 */
[----:B------:R-:W5:Y:S04]  /*9d40*/  LDL.LU R150, [R1+0x15c] ;  /* 0x00015c0001967983 */ /* 0x000f680000300800 */
[----:B------:R-:W5:Y:S04]  /*9d50*/  LDL.LU R149, [R1+0x130] ;  /* 0x0001300001957983 */ /* 0x000f680000300800 */
[----:B------:R0:W-:Y:S01]  /*9d60*/  STL [R1+0x1bc], R225 ;  /* 0x0001bce101007387 */ /* 0x0001e20000100800 */
[----:B------:R-:W-:-:S03]  /*9d70*/  IADD3 R160, P4, R160, R147, RZ ;  /* 0x00000093a0a07210 */ /* 0x000fc60007f9e0ff */
[----:B0-----:R-:W5:Y:S04]  /*9d80*/  LDL.LU R225, [R1+0x154] ;  /* 0x0001540001e17983 */ /* 0x001f680000300800 */
[----:B------:R0:W-:Y:S01]  /*9d90*/  STL [R1+0x190], R160 ;  /* 0x000190a001007387 */ /* 0x0001e20000100800 */
[----:B------:R-:W-:-:S03]  /*9da0*/  IMAD.X R161, R161, 0x1, R148, P5 ;  /* 0x00000001a1a17824 */ /* 0x000fc600028e0694 */
[----:B0-----:R-:W5:Y:S04]  /*9db0*/  LDL.LU R160, [R1+0x128] ;  /* 0x0001280001a07983 */ /* 0x001f680000300800 */
[----:B------:R0:W-:Y:S04]  /*9dc0*/  STL [R1+0x1b4], R161 ;  /* 0x0001b4a101007387 */ /* 0x0001e80000100800 */
[----:B0-----:R-:W5:Y:S01]  /*9dd0*/  LDL.LU R161, [R1+0x14c] ;  /* 0x00014c0001a17983 */ /* 0x001f620000300800 */
[----:B--2---:R-:W-:-:S05]  /*9de0*/  IADD3 R195, P5, R195, R147, RZ ;  /* 0x00000093c3c37210 */ /* 0x004fca0007fbe0ff */
[----:B------:R0:W-:Y:S04]  /*9df0*/  STL [R1+0x188], R195 ;  /* 0x000188c301007387 */ /* 0x0001e80000100800 */
[----:B0-----:R-:W2:Y:S01]  /*9e00*/  LDL.LU R195, [R1+0x120] ;  /* 0x0001200001c37983 */ /* 0x001ea20000300800 */
[----:B---3--:R-:W-:Y:S01]  /*9e10*/  IMAD.X R193, R193, 0x1, R148, P6 ;  /* 0x00000001c1c17824 */ /* 0x008fe200030e0694 */
[----:B----4-:R-:W-:-:S04]  /*9e20*/  IADD3 R185, P6, R185, R147, RZ ;  /* 0x00000093b9b97210 */ /* 0x010fc80007fde0ff */
[----:B------:R0:W-:Y:S01]  /*9e30*/  STL [R1+0x1ac], R193 ;  /* 0x0001acc101007387 */ /* 0x0001e20000100800 */
[--C-:B------:R-:W-:Y:S01]  /*9e40*/  IMAD.X R187, R187, 0x1, R148.reuse, P1 ;  /* 0x00000001bbbb7824 */ /* 0x100fe200008e0694 */
[----:B------:R-:W-:Y:S02]  /*9e50*/  IADD3 R217, P1, R217, R147, RZ ;  /* 0x00000093d9d97210 */ /* 0x000fe40007f3e0ff */
[----:B0-----:R-:W3:Y:S01]  /*9e60*/  LDL.LU R193, [R1+0x144] ;  /* 0x0001440001c17983 */ /* 0x001ee20000300800 */
        /* <DEDUP_REMOVED lines=30> */
[----:B-----5:R-:W-:-:S03]  /*a050*/  IADD3 R223, P3, R223, R147, RZ ;  /* 0x00000093dfdf7210 */ /* 0x020fc60007f7e0ff */
[----:B------:R-:W-:Y:S01]  /*a060*/  STL [R1+0x16c], R245 ;  /* 0x00016cf501007387 */ /* 0x000fe20000100800 */
[----:B------:R-:W-:-:S03]  /*a070*/  IMAD.X R150, R150, 0x1, R148, P4 ;  /* 0x0000000196967824 */ /* 0x000fc600020e0694 */
[----:B------:R0:W-:Y:S01]  /*a080*/  STL [R1+0x138], R223 ;  /* 0x000138df01007387 */ /* 0x0001e20000100800 */
[----:B------:R-:W-:-:S03]  /*a090*/  IADD3 R149, P4, R149, R147, RZ ;  /* 0x0000009395957210 */ /* 0x000fc60007f9e0ff */
[----:B------:R-:W-:Y:S04]  /*a0a0*/  STL [R1+0x140], R192 ;  /* 0x000140c001007387 */ /* 0x000fe80000100800 */
[----:B0-----:R-:W4:Y:S01]  /*a0b0*/  LDL.LU R223, [R1+0x118] ;  /* 0x0001180001df7983 */ /* 0x001f220000300800 */
[----:B------:R-:W-:-:S03]  /*a0c0*/  IMAD.X R225, R225, 0x1, R148, P5 ;  /* 0x00000001e1e17824 */ /* 0x000fc600028e0694 */
[----:B------:R-:W-:Y:S04]  /*a0d0*/  STL [R1+0x164], R190 ;  /* 0x000164be01007387 */ /* 0x000fe80000100800 */
[----:B------:R0:W-:Y:S04]  /*a0e0*/  STL [R1+0x154], R225 ;  /* 0x000154e101007387 */ /* 0x0001e80000100800 */
[----:B------:R-:W-:Y:S01]  /*a0f0*/  STL [R1+0x15c], R150 ;  /* 0x00015c9601007387 */ /* 0x000fe20000100800 */
[----:B------:R-:W-:-:S03]  /*a100*/  IADD3 R160, P5, R160, R147, RZ ;  /* 0x00000093a0a07210 */ /* 0x000fc60007fbe0ff */
[----:B0-----:R-:W5:Y:S04]  /*a110*/  LDL.LU R225, [R1+0x13c] ;  /* 0x00013c0001e17983 */ /* 0x001f680000300800 */
[----:B------:R-:W-:Y:S04]  /*a120*/  STL [R1+0x130], R149 ;  /* 0x0001309501007387 */ /* 0x000fe80000100800 */
        /* <DEDUP_REMOVED lines=8> */
[----:B---3--:R-:W-:-:S03]  /*a1b0*/  IMAD.X R193, R193, 0x1, R148, P1 ;  /* 0x00000001c1c17824 */ /* 0x008fc600008e0694 */
[----:B------:R-:W3:Y:S04]  /*a1c0*/  LDL.LU R185, [R1+0x12c] ;  /* 0x00012c0001b97983 */ /* 0x000ee80000300800 */
[----:B------:R-:W3:Y:S04]  /*a1d0*/  LDL.LU R187, [R1+0x100] ;  /* 0x0001000001bb7983 */ /* 0x000ee80000300800 */
[----:B------:R-:W3:Y:S04]  /*a1e0*/  LDL.LU R217, [R1+0x124] ;  /* 0x0001240001d97983 */ /* 0x000ee80000300800 */
[----:B------:R0:W-:Y:S04]  /*a1f0*/  STL [R1+0x144], R193 ;  /* 0x000144c101007387 */ /* 0x0001e80000100800 */
        /* <DEDUP_REMOVED lines=15> */
[----:B------:R-:W3:Y:S01]  /*a2f0*/  LDL.LU R150, [R1+0xe4] ;  /* 0x0000e40001967983 */ /* 0x000ee20000300800 */
[----:B----4-:R-:W-:-:S03]  /*a300*/  IADD3 R223, P1, R223, R147, RZ ;  /* 0x00000093dfdf7210 */ /* 0x010fc60007f3e0ff */
[----:B------:R-:W4:Y:S04]  /*a310*/  LDL.LU R149, [R1+0xb8] ;  /* 0x0000b80001957983 */ /* 0x000f280000300800 */
[----:B0-----:R-:W4:Y:S04]  /*a320*/  LDL.LU R193, [R1+0xdc] ;  /* 0x0000dc0001c17983 */ /* 0x001f280000300800 */
[----:B------:R0:W-:Y:S04]  /*a330*/  STL [R1+0x118], R223 ;  /* 0x000118df01007387 */ /* 0x0001e80000100800 */
[----:B0-----:R-:W4:Y:S01]  /*a340*/  LDL.LU R223, [R1+0xb0] ;  /* 0x0000b00001df7983 */ /* 0x001f220000300800 */
[----:B-----5:R-:W-:-:S05]  /*a350*/  IMAD.X R225, R225, 0x1, R148, P2 ;  /* 0x00000001e1e17824 */ /* 0x020fca00010e0694 */
[----:B------:R0:W-:Y:S04]  /*a360*/  STL [R1+0x13c], R225 ;  /* 0x00013ce101007387 */ /* 0x0001e80000100800 */
[----:B0-----:R-:W5:Y:S01]  /*a370*/  LDL.LU R225, [R1+0xd4] ;  /* 0x0000d40001e17983 */ /* 0x001f620000300800 */
[----:B------:R-:W-:-:S05]  /*a380*/  IADD3 R160, P2, R160, R147, RZ ;  /* 0x00000093a0a07210 */ /* 0x000fca0007f5e0ff */
[----:B------:R0:W-:Y:S01]  /*a390*/  STL [R1+0x110], R160 ;  /* 0x000110a001007387 */ /* 0x0001e20000100800 */
[----:B------:R-:W-:-:S03]  /*a3a0*/  IMAD.X R161, R161, 0x1, R148, P3 ;  /* 0x00000001a1a17824 */ /* 0x000fc600018e0694 */
[----:B0-----:R-:W5:Y:S04]  /*a3b0*/  LDL.LU R160, [R1+0xa8] ;  /* 0x0000a80001a07983 */ /* 0x001f680000300800 */
[----:B------:R0:W-:Y:S04]  /*a3c0*/  STL [R1+0x134], R161 ;  /* 0x000134a101007387 */ /* 0x0001e80000100800 */
[----:B0-----:R-:W5:Y:S01]  /*a3d0*/  LDL.LU R161, [R1+0xcc] ;  /* 0x0000cc0001a17983 */ /* 0x001f620000300800 */
[----:B--2---:R-:W-:Y:S01]  /*a3e0*/  IADD3 R195, P3, R195, R147, RZ ;  /* 0x00000093c3c37210 */ /* 0x004fe20007f7e0ff */
[----:B---3--:R-:W-:-:S04]  /*a3f0*/  IMAD.X R185, R185, 0x1, R148, P4 ;  /* 0x00000001b9b97824 */ /* 0x008fc800020e0694 */
[----:B------:R0:W-:Y:S01]  /*a400*/  STL [R1+0x108], R195 ;  /* 0x000108c301007387 */ /* 0x0001e20000100800 */
[-C--:B------:R-:W-:Y:S01]  /*a410*/  IADD3 R187, P4, R187, R147.reuse, RZ ;  /* 0x00000093bbbb7210 */ /* 0x080fe20007f9e0ff */
[----:B------:R-:W-:Y:S02]  /*a420*/  IMAD.X R217, R217, 0x1, R148, P5 ;  /* 0x00000001d9d97824 */ /* 0x000fe400028e0694 */
[----:B0-----:R-:W2:Y:S01]  /*a430*/  LDL.LU R195, [R1+0xa0] ;  /* 0x0000a00001c37983 */ /* 0x001ea20000300800 */
        /* <DEDUP_REMOVED lines=32> */
[----:B----4-:R-:W-:-:S03]  /*a640*/  IADD3 R149, P1, R149, R147, RZ ;  /* 0x0000009395957210 */ /* 0x010fc60007f3e0ff */
[----:B------:R-:W-:Y:S01]  /*a650*/  STL [R1+0xec], R192 ;  /* 0x0000ecc001007387 */ /* 0x000fe20000100800 */
[----:B------:R-:W-:-:S03]  /*a660*/  IMAD.X R193, R193, 0x1, R148, P2 ;  /* 0x00000001c1c17824 */ /* 0x000fc600010e0694 */
[----:B------:R-:W-:Y:S04]  /*a670*/  STL [R1+0xc0], R190 ;  /* 0x0000c0be01007387 */ /* 0x000fe80000100800 */
[----:B------:R-:W-:Y:S01]  /*a680*/  STL [R1+0xe4], R150 ;  /* 0x0000e49601007387 */ /* 0x000fe20000100800 */
[----:B------:R-:W-:-:S05]  /*a690*/  IADD3 R223, P2, R223, R147, RZ ;  /* 0x00000093dfdf7210 */ /* 0x000fca0007f5e0ff */
[----:B------:R0:W-:Y:S04]  /*a6a0*/  STL [R1+0xb0], R223 ;  /* 0x0000b0df01007387 */ /* 0x0001e80000100800 */
[----:B------:R-:W-:Y:S04]  /*a6b0*/  STL [R1+0xb8], R149 ;  /* 0x0000b89501007387 */ /* 0x000fe80000100800 */
[----:B0-----:R-:W3:Y:S01]  /*a6c0*/  LDL.LU R223, [R1+0xc4] ;  /* 0x0000c40001df7983 */ /* 0x001ee20000300800 */
[----:B-----5:R-:W-:-:S03]  /*a6d0*/  IMAD.X R225, R225, 0x1, R148, P3 ;  /* 0x00000001e1e17824 */ /* 0x020fc600018e0694 */
[----:B------:R-:W-:Y:S04]  /*a6e0*/  STL [R1+0xdc], R193 ;  /* 0x0000dcc101007387 */ /* 0x000fe80000100800 */
[----:B------:R0:W-:Y:S04]  /*a6f0*/  STL [R1+0xd4], R225 ;  /* 0x0000d4e101007387 */ /* 0x0001e80000100800 */
[----:B0-----:R-:W4:Y:S01]  /*a700*/  LDL.LU R225, [R1+0x98] ;  /* 0x0000980001e17983 */ /* 0x001f220000300800 */
[----:B------:R-:W-:-:S05]  /*a710*/  IADD3 R160, P3, R160, R147, RZ ;  /* 0x00000093a0a07210 */ /* 0x000fca0007f7e0ff */
[----:B------:R0:W-:Y:S01]  /*a720*/  STL [R1+0xa8], R160 ;  /* 0x0000a8a001007387 */ /* 0x0001e20000100800 */
[----:B------:R-:W-:-:S03]  /*a730*/  IMAD.X R161, R161, 0x1, R148, P4 ;  /* 0x00000001a1a17824 */ /* 0x000fc600020e0694 */
[----:B0-----:R-:W5:Y:S04]  /*a740*/  LDL.LU R160, [R1+0xbc] ;  /* 0x0000bc0001a07983 */ /* 0x001f680000300800 */
[----:B------:R0:W-:Y:S04]  /*a750*/  STL [R1+0xcc], R161 ;  /* 0x0000cca101007387 */ /* 0x0001e80000100800 */
[----:B0-----:R-:W5:Y:S01]  /*a760*/  LDL.LU R161, [R1+0x90] ;  /* 0x0000900001a17983 */ /* 0x001f620000300800 */
[----:B------:R-:W-:Y:S01]  /*a770*/  UMOV UR26, UR18 ;  /* 0x00000012001a7c82 */ /* 0x000fe20008000000 */
[----:B------:R-:W-:Y:S01]  /*a780*/  UMOV UR27, UR19 ;  /* 0x00000013001b7c82 */ /* 0x000fe20008000000 */
[----:B------:R-:W-:Y:S01]  /*a790*/  UMOV UR30, UR22 ;  /* 0x00000016001e7c82 */ /* 0x000fe20008000000 */
[----:B------:R-:W-:Y:S01]  /*a7a0*/  UMOV UR31, UR23 ;  /* 0x00000017001f7c82 */ /* 0x000fe20008000000 */
[----:B------:R-:W-:Y:S01]  /*a7b0*/  HGMMA.64x32x16.F32.BF16 R56, gdesc[UR24].tnspA, R56 ;  /* 0x20600000183879f0 */ /* 0x000fe20008701838 */
[----:B------:R-:W5:Y:S03]  /*a7c0*/  LDL.LU R155, [R1+0xb4] ;  /* 0x0000b400019b7983 */ /* 0x000f660000300800 */
[----:B------:R-:W-:Y:S01]  /*a7d0*/  HGMMA.64x32x16.F32.BF16 R40, gdesc[UR28].tnspA, R40 ;  /* 0x206000001c2879f0 */ /* 0x000fe20008701828 */
[----:B------:R-:W5:Y:S01]  /*a7e0*/  LDL.LU R185, [R1+0x88] ;  /* 0x0000880001b97983 */ /* 0x000f620000300800 */
[----:B------:R-:W-:Y:S01]  /*a7f0*/  UMOV UR34, UR10 ;  /* 0x0000000a00227c82 */ /* 0x000fe20008000000 */
[----:B------:R-:W-:-:S02]  /*a800*/  UMOV UR35, UR11 ;  /* 0x0000000b00237c82 */ /* 0x000fc40008000000 */
[----:B------:R-:W5:Y:S01]  /*a810*/  LDL.LU R187, [R1+0xac] ;  /* 0x0000ac0001bb7983 */ /* 0x000f620000300800 */
[----:B------:R-:W-:Y:S01]  /*a820*/  HGMMA.64x32x16.F32.BF16 R40, gdesc[UR32].tnspA, R40 ;  /* 0x20600000202879f0 */ /* 0x000fe20008701828 */
[----:B------:R-:W-:Y:S01]  /*a830*/  UMOV UR38, UR14 ;  /* 0x0000000e00267c82 */ /* 0x000fe20008000000 */
[----:B------:R-:W-:Y:S02]  /*a840*/  UMOV UR39, UR15 ;  /* 0x0000000f00277c82 */ /* 0x000fe40008000000 */
[----:B------:R-:W-:Y:S01]  /*a850*/  HGMMA.64x32x16.F32.BF16 R40, gdesc[UR36].tnspA, R40 ;  /* 0x20600000242879f0 */ /* 0x000fe20008701828 */
[----:B--2---:R-:W-:-:S05]  /*a860*/  IADD3 R195, P4, R195, R147, RZ ;  /* 0x00000093c3c37210 */ /* 0x004fca0007f9e0ff */
[----:B------:R0:W-:Y:S04]  /*a870*/  STL [R1+0xa0], R195 ;  /* 0x0000a0c301007387 */ /* 0x0001e80000100800 */
[----:B------:R-:W2:Y:S04]  /*a880*/  LDL.LU R217, [R1+0x80] ;  /* 0x0000800001d97983 */ /* 0x000ea80000300800 */
        /* <DEDUP_REMOVED lines=17> */
[----:B------:R-:W2:Y:S04]  /*a9a0*/  LDL.LU R193, [R1] ;  /* 0x0000000001c17983 */ /* 0x000ea80000300800 */
[----:B0-----:R-:W2:Y:S01]  /*a9b0*/  LDL.LU R195, [R1+0x5c] ;  /* 0x00005c0001c37983 */ /* 0x001ea20000300800 */
[----:B---3--:R-:W-:-:S05]  /*a9c0*/  IMAD.X R223, R223, 0x1, R148, P5 ;  /* 0x00000001dfdf7824 */ /* 0x008fca00028e0694 */
[----:B------:R0:W-:Y:S04]  /*a9d0*/  STL [R1+0xc4], R223 ;  /* 0x0000c4df01007387 */ /* 0x0001e80000100800 */
[----:B0-----:R-:W3:Y:S01]  /*a9e0*/  LDL.LU R223, [R1+0x54] ;  /* 0x0000540001df7983 */ /* 0x001ee20000300800 */
[----:B----4-:R-:W-:-:S05]  /*a9f0*/  IADD3 R225, P5, R225, R147, RZ ;  /* 0x00000093e1e17210 */ /* 0x010fca0007fbe0ff */
[----:B------:R0:W-:Y:S04]  /*aa00*/  STL [R1+0x98], R225 ;  /* 0x000098e101007387 */ /* 0x0001e80000100800 */
[----:B0-----:R-:W4:Y:S01]  /*aa10*/  LDL.LU R225, [R1+0x4c] ;  /* 0x00004c0001e17983 */ /* 0x001f220000300800 */
[----:B-----5:R-:W-:-:S05]  /*aa20*/  IMAD.X R160, R160, 0x1, R148, P6 ;  /* 0x00000001a0a07824 */ /* 0x020fca00030e0694 */
[----:B------:R0:W-:Y:S01]  /*aa30*/  STL [R1+0xbc], R160 ;  /* 0x0000bca001007387 */ /* 0x0001e20000100800 */
[----:B------:R-:W-:-:S03]  /*aa40*/  IADD3 R161, P6, R161, R147, RZ ;  /* 0x00000093a1a17210 */ /* 0x000fc60007fde0ff */
[----:B0-----:R-:W5:Y:S04]  /*aa50*/  LDL.LU R160, [R1+0x40] ;  /* 0x0000400001a07983 */ /* 0x001f680000300800 */
[----:B------:R0:W-:Y:S04]  /*aa60*/  STL [R1+0x90], R161 ;  /* 0x000090a101007387 */ /* 0x0001e80000100800 */
[----:B0-----:R-:W5:Y:S01]  /*aa70*/  LDL.LU R161, [R1+0x18] ;  /* 0x0000180001a17983 */ /* 0x001f620000300800 */
[----:B------:R-:W-:Y:S01]  /*aa80*/  UMOV UR42, UR18 ;  /* 0x00000012002a7c82 */ /* 0x000fe20008000000 */
[----:B------:R-:W-:Y:S01]  /*aa90*/  UMOV UR43, UR19 ;  /* 0x00000013002b7c82 */ /* 0x000fe20008000000 */
[----:B------:R-:W-:Y:S01]  /*aaa0*/  UMOV UR46, UR22 ;  /* 0x00000016002e7c82 */ /* 0x000fe20008000000 */
[----:B------:R-:W-:Y:S01]  /*aab0*/  UMOV UR47, UR23 ;  /* 0x00000017002f7c82 */ /* 0x000fe20008000000 */
[----:B------:R-:W-:Y:S04]  /*aac0*/  HGMMA.64x32x16.F32.BF16 R40, gdesc[UR40].tnspA, R40 ;  /* 0x20600000282879f0 */ /* 0x000fe80008701828 */
[----:B------:R-:W-:Y:S01]  /*aad0*/  HGMMA.64x32x16.F32.BF16 R24, gdesc[UR44].tnspA, R24 ;  /* 0x206000002c1879f0 */ /* 0x000fe20008701818 */
[----:B------:R-:W-:Y:S01]  /*aae0*/  UMOV UR50, UR10 ;  /* 0x0000000a00327c82 */ /* 0x000fe20008000000 */
[----:B------:R-:W-:-:S02]  /*aaf0*/  UMOV UR51, UR11 ;  /* 0x0000000b00337c82 */ /* 0x000fc40008000000 */
[----:B------:R-:W-:Y:S01]  /*ab00*/  HGMMA.64x32x16.F32.BF16 R24, gdesc[UR48].tnspA, R24 ;  /* 0x20600000301879f0 */ /* 0x000fe20008701818 */
[----:B------:R-:W-:Y:S01]  /*ab10*/  UMOV UR54, UR14 ;  /* 0x0000000e00367c82 */ /* 0x000fe20008000000 */
[----:B------:R-:W-:Y:S02]  /*ab20*/  UMOV UR55, UR15 ;  /* 0x0000000f00377c82 */ /* 0x000fe40008000000 */
[----:B------:R-:W-:Y:S01]  /*ab30*/  HGMMA.64x32x16.F32.BF16 R24, gdesc[UR52].tnspA, R24 ;  /* 0x20600000341879f0 */ /* 0x000fe20008701818 */
[----:B------:R-:W-:Y:S01]  /*ab40*/  UMOV UR58, UR18 ;  /* 0x00000012003a7c82 */ /* 0x000fe20008000000 */
[----:B------:R-:W-:Y:S01]  /*ab50*/  UMOV UR59, UR19 ;  /* 0x00000013003b7c82 */ /* 0x000fe20008000000 */
[--C-:B------:R-:W-:Y:S01]  /*ab60*/  IMAD.X R155, R155, 0x1, R148.reuse, P1 ;  /* 0x000000019b9b7824 */ /* 0x100fe200008e0694 */
[-C--:B------:R-:W-:Y:S01]  /*ab70*/  IADD3 R185, P1, R185, R147.reuse, RZ ;  /* 0x00000093b9b97210 */ /* 0x080fe20007f3e0ff */
[----:B------:R-:W-:Y:S01]  /*ab80*/  IMAD.X R187, R187, 0x1, R148, P2 ;  /* 0x00000001bbbb7824 */ /* 0x000fe200010e0694 */
[----:B--2---:R-:W-:-:S02]  /*ab90*/  IADD3 R217, P2, R217, R147, RZ ;  /* 0x00000093d9d97210 */ /* 0x004fc40007f5e0ff */
[----:B------:R0:W-:Y:S01]  /*aba0*/  STL [R1+0xb4], R155 ;  /* 0x0000b49b01007387 */ /* 0x0001e20000100800 */
[----:B------:R-:W-:-:S03]  /*abb0*/  IMAD.X R218, R218, 0x1, R148, P3 ;  /* 0x00000001dada7824 */ /* 0x000fc600018e0694 */
[----:B------:R0:W-:Y:S01]  /*abc0*/  STL [R1+0x88], R185 ;  /* 0x000088b901007387 */ /* 0x0001e20000100800 */
[-C--:B------:R-:W-:Y:S01]  /*abd0*/  IADD3 R242, P3, R242, R147.reuse, RZ ;  /* 0x00000093f2f27210 */ /* 0x080fe20007f7e0ff */
[--C-:B------:R-:W-:Y:S01]  /*abe0*/  IMAD.X R243, R243, 0x1, R148.reuse, P4 ;  /* 0x00000001f3f37824 */ /* 0x100fe200020e0694 */
[-C--:B------:R-:W-:Y:S01]  /*abf0*/  IADD3 R196, P4, R196, R147.reuse, RZ ;  /* 0x00000093c4c47210 */ /* 0x080fe20007f9e0ff */
[--C-:B------:R-:W-:Y:S01]  /*ac00*/  IMAD.X R194, R194, 0x1, R148.reuse, P5 ;  /* 0x00000001c2c27824 */ /* 0x100fe200028e0694 */
[----:B------:R0:W-:Y:S01]  /*ac10*/  STL [R1+0xac], R187 ;  /* 0x0000acbb01007387 */ /* 0x0001e20000100800 */
[-C--:B------:R-:W-:Y:S01]  /*ac20*/  IADD3 R152, P5, R152, R147.reuse, RZ ;  /* 0x0000009398987210 */ /* 0x080fe20007fbe0ff */
[--C-:B------:R-:W-:Y:S01]  /*ac30*/  IMAD.X R151, R151, 0x1, R148.reuse, P6 ;  /* 0x0000000197977824 */ /* 0x100fe200030e0694 */
[----:B------:R-:W-:Y:S01]  /*ac40*/  HGMMA.64x32x16.F32.BF16 R24, gdesc[UR56].tnspA, R24, gsb0 ;  /* 0x20600000381879f0 */ /* 0x000fe20008001818 */
[--C-:B------:R-:W-:Y:S01]  /*ac50*/  IMAD.X R191, R191, 0x1, R148.reuse, P1 ;  /* 0x00000001bfbf7824 */ /* 0x100fe200008e0694 */
[-C--:B------:R-:W-:Y:S01]  /*ac60*/  IADD3 R189, P6, R189, R147.reuse, RZ ;  /* 0x00000093bdbd7210 */ /* 0x080fe20007fde0ff */
[----:B------:R-:W-:Y:S01]  /*ac70*/  IMAD.X R221, R221, 0x1, R148, P2 ;  /* 0x00000001dddd7824 */ /* 0x000fe200010e0694 */
[----:B------:R-:W-:-:S02]  /*ac80*/  IADD3 R219, P1, R219, R147, RZ ;  /* 0x00000093dbdb7210 */ /* 0x000fc40007f3e0ff */
[-C--:B------:R-:W-:Y:S01]  /*ac90*/  IADD3 R244, P2, R244, R147.reuse, RZ ;  /* 0x00000093f4f47210 */ /* 0x080fe20007f5e0ff */
[----:B------:R0:W-:Y:S01]  /*aca0*/  STL [R1+0x80], R217 ;  /* 0x000080d901007387 */ /* 0x0001e20000100800 */
[--C-:B------:R-:W-:Y:S01]  /*acb0*/  IMAD.X R245, R245, 0x1, R148.reuse, P3 ;  /* 0x00000001f5f57824 */ /* 0x100fe200018e0694 */
[----:B------:R-:W-:Y:S02]  /*acc0*/  IADD3 R192, P3, R192, R147, RZ ;  /* 0x00000093c0c07210 */ /* 0x000fe40007f7e0ff */
[----:B------:R0:W-:Y:S01]  /*acd0*/  STL [R1+0xa4], R218 ;  /* 0x0000a4da01007387 */ /* 0x0001e20000100800 */
[----:B------:R-:W-:-:S03]  /*ace0*/  IMAD.X R190, R190, 0x1, R148, P4 ;  /* 0x00000001bebe7824 */ /* 0x000fc600020e0694 */
[----:B------:R0:W-:Y:S01]  /*acf0*/  STL [R1+0x78], R242 ;  /* 0x000078f201007387 */ /* 0x0001e20000100800 */
[----:B------:R-:W-:-:S03]  /*ad00*/  IADD3 R150, P4, R150, R147, RZ ;  /* 0x0000009396967210 */ /* 0x000fc60007f9e0ff */
[----:B------:R0:W-:Y:S01]  /*ad10*/  STL [R1+0x9c], R243 ;  /* 0x00009cf301007387 */ /* 0x0001e20000100800 */
[----:B------:R-:W-:-:S03]  /*ad20*/  IMAD.X R149, R149, 0x1, R148, P5 ;  /* 0x0000000195957824 */ /* 0x000fc600028e0694 */
[----:B------:R0:W-:Y:S01]  /*ad30*/  STL [R1+0x70], R196 ;  /* 0x000070c401007387 */ /* 0x0001e20000100800 */
[-C--:B------:R-:W-:Y:S01]  /*ad40*/  IADD3 R193, P5, R193, R147.reuse, RZ ;  /* 0x00000093c1c17210 */ /* 0x080fe20007fbe0ff */
[--C-:B------:R-:W-:Y:S01]  /*ad50*/  IMAD.X R195, R195, 0x1, R148.reuse, P6 ;  /* 0x00000001c3c37824 */ /* 0x100fe200030e0694 */
[-C--:B------:R-:W-:Y:S01]  /*ad60*/  IADD3 R146, P6, R146, R147.reuse, RZ ;  /* 0x0000009392927210 */ /* 0x080fe20007fde0ff */
[----:B------:R0:W-:Y:S02]  /*ad70*/  STL [R1+0x94], R194 ;  /* 0x000094c201007387 */ /* 0x0001e40000100800 */
[--C-:B------:R-:W-:Y:S01]  /*ad80*/  IMAD.X R135, R135, 0x1, R148.reuse, P5 ;  /* 0x0000000187877824 */ /* 0x100fe200028e0694 */
[-C--:B------:R-:W-:Y:S01]  /*ad90*/  IADD3 R141, P5, R141, R147.reuse, RZ ;  /* 0x000000938d8d7210 */ /* 0x080fe20007fbe0ff */
[----:B------:R0:W-:Y:S01]  /*ada0*/  STL [R1+0x68], R152 ;  /* 0x0000689801007387 */ /* 0x0001e20000100800 */
[----:B------:R-:W-:Y:S01]  /*adb0*/  IMAD.X R133, R133, 0x1, R148, P6 ;  /* 0x0000000185857824 */ /* 0x000fe200030e0694 */
[----:B------:R-:W-:-:S02]  /*adc0*/  IADD3 R140, P6, R140, R147, RZ ;  /* 0x000000938c8c7210 */ /* 0x000fc40007fde0ff */
[----:B------:R0:W-:Y:S04]  /*add0*/  STL [R1+0x8c], R151 ;  /* 0x00008c9701007387 */ /* 0x0001e80000100800 */
[----:B------:R0:W-:Y:S04]  /*ade0*/  STL [R1+0x60], R189 ;  /* 0x000060bd01007387 */ /* 0x0001e80000100800 */
[----:B------:R0:W-:Y:S01]  /*adf0*/  STL [R1+0x84], R191 ;  /* 0x000084bf01007387 */ /* 0x0001e20000100800 */
[----:B------:R-:W-:-:S03]  /*ae00*/  IMAD.X R123, R123, 0x1, R148, P5 ;  /* 0x000000017b7b7824 */ /* 0x000fc600028e0694 */
[----:B------:R0:W-:Y:S01]  /*ae10*/  STL [R1+0x58], R219 ;  /* 0x000058db01007387 */ /* 0x0001e20000100800 */
[--C-:B---3--:R-:W-:Y:S01]  /*ae20*/  IMAD.X R223, R223, 0x1, R148.reuse, P1 ;  /* 0x00000001dfdf7824 */ /* 0x108fe200008e0694 */
[-C--:B------:R-:W-:Y:S02]  /*ae30*/  IADD3 R145, P1, R145, R147.reuse, RZ ;  /* 0x0000009391917210 */ /* 0x080fe40007f3e0ff */
[----:B------:R0:W-:Y:S03]  /*ae40*/  STL [R1+0x7c], R221 ;  /* 0x00007cdd01007387 */ /* 0x0001e60000100800 */
[--C-:B------:R-:W-:Y:S01]  /*ae50*/  IMAD.X R131, R131, 0x1, R148.reuse, P1 ;  /* 0x0000000183837824 */ /* 0x100fe200008e0694 */
[-C--:B------:R-:W-:Y:S01]  /*ae60*/  IADD3 R139, P1, R139, R147.reuse, RZ ;  /* 0x000000938b8b7210 */ /* 0x080fe20007f3e0ff */
[----:B----4-:R-:W-:Y:S01]  /*ae70*/  IMAD.X R225, R225, 0x1, R148, P2 ;  /* 0x00000001e1e17824 */ /* 0x010fe200010e0694 */
[----:B------:R-:W-:-:S05]  /*ae80*/  IADD3 R144, P2, R144, R147, RZ ;  /* 0x0000009390907210 */ /* 0x000fca0007f5e0ff */
[--C-:B------:R-:W-:Y:S01]  /*ae90*/  IMAD.X R129, R129, 0x1, R148.reuse, P2 ;  /* 0x0000000181817824 */ /* 0x100fe200010e0694 */
[-C--:B------:R-:W-:Y:S01]  /*aea0*/  IADD3 R138, P2, R138, R147.reuse, RZ ;  /* 0x000000938a8a7210 */ /* 0x080fe20007f5e0ff */
[----:B------:R0:W-:Y:S01]  /*aeb0*/  STL [R1+0x50], R244 ;  /* 0x000050f401007387 */ /* 0x0001e20000100800 */
[--C-:B------:R-:W-:Y:S01]  /*aec0*/  IMAD.X R121, R121, 0x1, R148.reuse, P6 ;  /* 0x0000000179797824 */ /* 0x100fe200030e0694 */
[-C--:B------:R-:W-:Y:S01]  /*aed0*/  IADD3 R134, P5, R134, R147.reuse, RZ ;  /* 0x0000009386867210 */ /* 0x080fe20007fbe0ff */
[--C-:B------:R-:W-:Y:S02]  /*aee0*/  IMAD.X R10, R10, 0x1, R148.reuse, P1 ;  /* 0x000000010a0a7824 */ /* 0x100fe400008e0694 */
[--C-:B-----5:R-:W-:Y:S01]  /*aef0*/  IMAD.X R160, R160, 0x1, R148.reuse, P3 ;  /* 0x00000001a0a07824 */ /* 0x120fe200018e0694 */
[-C--:B------:R-:W-:Y:S01]  /*af00*/  IADD3 R143, P3, R143, R147.reuse, RZ ;  /* 0x000000938f8f7210 */ /* 0x080fe20007f7e0ff */
[----:B------:R0:W-:Y:S01]  /*af10*/  STL [R1+0x74], R245 ;  /* 0x000074f501007387 */ /* 0x0001e20000100800 */
[----:B------:R-:W-:Y:S01]  /*af20*/  IMAD.X R118, R118, 0x1, R148, P2 ;  /* 0x0000000176767824 */ /* 0x000fe200010e0694 */
[----:B------:R-:W-:-:S02]  /*af30*/  IADD3 R132, P6, R132, R147, RZ ;  /* 0x0000009384847210 */ /* 0x000fc40007fde0ff */
[--C-:B------:R-:W-:Y:S01]  /*af40*/  IMAD.X R127, R127, 0x1, R148.reuse, P3 ;  /* 0x000000017f7f7824 */ /* 0x100fe200018e0694 */
[-C--:B------:R-:W-:Y:S01]  /*af50*/  IADD3 R137, P3, R137, R147.reuse, RZ ;  /* 0x0000009389897210 */ /* 0x080fe20007f7e0ff */
[----:B------:R-:W-:Y:S01]  /*af60*/  IMAD.X R161, R161, 0x1, R148, P4 ;  /* 0x00000001a1a17824 */ /* 0x000fe200020e0694 */
[-C--:B------:R-:W-:Y:S01]  /*af70*/  IADD3 R142, P4, R142, R147.reuse, RZ ;  /* 0x000000938e8e7210 */ /* 0x080fe20007f9e0ff */
[----:B------:R0:W-:Y:S01]  /*af80*/  STL [R1+0x48], R192 ;  /* 0x000048c001007387 */ /* 0x0001e20000100800 */
[----:B------:R-:W-:-:S03]  /*af90*/  IADD3 R130, P1, R130, R147, RZ ;  /* 0x0000009382827210 */ /* 0x000fc60007f3e0ff */
[--C-:B------:R-:W-:Y:S01]  /*afa0*/  IMAD.X R125, R125, 0x1, R148.reuse, P4 ;  /* 0x000000017d7d7824 */ /* 0x100fe200020e0694 */
[-C--:B------:R-:W-:Y:S01]  /*afb0*/  IADD3 R136, P4, R136, R147.reuse, RZ ;  /* 0x0000009388887210 */ /* 0x080fe20007f9e0ff */
[----:B------:R0:W-:Y:S01]  /*afc0*/  STL [R1+0x6c], R190 ;  /* 0x00006cbe01007387 */ /* 0x0001e20000100800 */
[-C--:B------:R-:W-:Y:S01]  /*afd0*/  IADD3 R128, P2, R128, R147.reuse, RZ ;  /* 0x0000009380807210 */ /* 0x080fe20007f5e0ff */
[--C-:B------:R-:W-:Y:S02]  /*afe0*/  IMAD.X R116, R116, 0x1, R148.reuse, P3 ;  /* 0x0000000174747824 */ /* 0x100fe400018e0694 */
[----:B------:R0:W-:Y:S01]  /*aff0*/  STL [R1+0x20], R150 ;  /* 0x0000209601007387 */ /* 0x0001e20000100800 */
[--C-:B------:R-:W-:Y:S01]  /*b000*/  IMAD.X R114, R114, 0x1, R148.reuse, P4 ;  /* 0x0000000172727824 */ /* 0x100fe200020e0694 */
[-C--:B------:R-:W-:Y:S02]  /*b010*/  IADD3 R126, P3, R126, R147.reuse, RZ ;  /* 0x000000937e7e7210 */ /* 0x080fe40007f7e0ff */
[----:B------:R0:W-:Y:S01]  /*b020*/  STL [R1+0x64], R149 ;  /* 0x0000649501007387 */ /* 0x0001e20000100800 */
[----:B------:R-:W-:Y:S01]  /*b030*/  IADD3 R124, P4, R124, R147, RZ ;  /* 0x000000937c7c7210 */ /* 0x000fe20007f9e0ff */
[----:B------:R-:W-:-:S02]  /*b040*/  IMAD.X R112, R112, 0x1, R148, P5 ;  /* 0x0000000170707824 */ /* 0x000fc400028e0694 */
[----:B------:R0:W-:Y:S01]  /*b050*/  STL [R1], R193 ;  /* 0x000000c101007387 */ /* 0x0001e20000100800 */
[--C-:B------:R-:W-:Y:S01]  /*b060*/  IMAD.X R110, R110, 0x1, R148.reuse, P6 ;  /* 0x000000016e6e7824 */ /* 0x100fe200030e0694 */
[-C--:B------:R-:W-:Y:S01]  /*b070*/  IADD3 R122, P5, R122, R147.reuse, RZ ;  /* 0x000000937a7a7210 */ /* 0x080fe20007fbe0ff */
[--C-:B------:R-:W-:Y:S01]  /*b080*/  IMAD.X R108, R108, 0x1, R148.reuse, P1 ;  /* 0x000000016c6c7824 */ /* 0x100fe200008e0694 */
[----:B------:R0:W-:Y:S01]  /*b090*/  STL [R1+0x5c], R195 ;  /* 0x00005cc301007387 */ /* 0x0001e20000100800 */
[----:B------:R-:W-:Y:S01]  /*b0a0*/  IMAD.X R106, R106, 0x1, R148, P2 ;  /* 0x000000016a6a7824 */ /* 0x000fe200010e0694 */
[-C--:B------:R-:W-:Y:S02]  /*b0b0*/  IADD3 R120, P6, R120, R147.reuse, RZ ;  /* 0x0000009378787210 */ /* 0x080fe40007fde0ff */
[----:B------:R0:W-:Y:S01]  /*b0c0*/  STL [R1+0x54], R223 ;  /* 0x000054df01007387 */ /* 0x0001e20000100800 */
[-C--:B------:R-:W-:Y:S02]  /*b0d0*/  IADD3 R119, P1, R119, R147.reuse, RZ ;  /* 0x0000009377777210 */ /* 0x080fe40007f3e0ff */
[-C--:B------:R-:W-:Y:S01]  /*b0e0*/  IADD3 R117, P2, R117, R147.reuse, RZ ;  /* 0x0000009375757210 */ /* 0x080fe20007f5e0ff */
[----:B------:R0:W-:Y:S01]  /*b0f0*/  STL [R1+0x4c], R225 ;  /* 0x00004ce101007387 */ /* 0x0001e20000100800 */
[----:B------:R-:W-:Y:S01]  /*b100*/  IADD3 R156, P0, R156, R147, RZ ;  /* 0x000000939c9c7210 */ /* 0x000fe20007f1e0ff */
[----:B------:R-:W-:-:S02]  /*b110*/  VIADD R3, R3, 0x1 ;  /* 0x0000000103037836 */ /* 0x000fc40000000000 */
[----:B------:R0:W-:Y:S01]  /*b120*/  STL [R1+0x40], R160 ;  /* 0x000040a001007387 */ /* 0x0001e20000100800 */
[--C-:B------:R-:W-:Y:S01]  /*b130*/  IMAD.X R104, R104, 0x1, R148.reuse, P3 ;  /* 0x0000000168687824 */ /* 0x100fe200018e0694 */
[-C--:B------:R-:W-:Y:S01]  /*b140*/  IADD3 R115, P3, R115, R147.reuse, RZ ;  /* 0x0000009373737210 */ /* 0x080fe20007f7e0ff */
[--C-:B------:R-:W-:Y:S01]  /*b150*/  IMAD.X R102, R102, 0x1, R148.reuse, P4 ;  /* 0x0000000166667824 */ /* 0x100fe200020e0694 */
[----:B------:R0:W-:Y:S01]  /*b160*/  STL [R1+0x18], R161 ;  /* 0x000018a101007387 */ /* 0x0001e20000100800 */
[----:B------:R-:W-:Y:S01]  /*b170*/  IADD3 R113, P4, R113, R147, RZ ;  /* 0x0000009371717210 */ /* 0x000fe20007f9e0ff */
[--C-:B------:R-:W-:Y:S01]  /*b180*/  IMAD.X R100, R100, 0x1, R148.reuse, P5 ;  /* 0x0000000164647824 */ /* 0x100fe200028e0694 */
[----:B------:R-:W-:Y:S01]  /*b190*/  IADD3 R111, P5, R111, UR5, RZ ;  /* 0x000000056f6f7c10 */ /* 0x000fe2000ffbe0ff */
[--C-:B------:R-:W-:Y:S01]  /*b1a0*/  IMAD.X R93, R93, 0x1, R148.reuse, P6 ;  /* 0x000000015d5d7824 */ /* 0x100fe200030e0694 */
[----:B------:R-:W-:Y:S01]  /*b1b0*/  IADD3 R109, P6, R109, UR5, RZ ;  /* 0x000000056d6d7c10 */ /* 0x000fe2000ffde0ff */
[--C-:B------:R-:W-:Y:S01]  /*b1c0*/  IMAD.X R91, R91, 0x1, R148.reuse, P1 ;  /* 0x000000015b5b7824 */ /* 0x100fe200008e0694 */
[----:B------:R-:W-:Y:S01]  /*b1d0*/  IADD3 R107, P1, R107, UR5, RZ ;  /* 0x000000056b6b7c10 */ /* 0x000fe2000ff3e0ff */
[--C-:B------:R-:W-:Y:S01]  /*b1e0*/  IMAD.X R89, R89, 0x1, R148.reuse, P2 ;  /* 0x0000000159597824 */ /* 0x100fe200010e0694 */
[----:B------:R-:W-:Y:S01]  /*b1f0*/  IADD3 R105, P2, R105, UR5, RZ ;  /* 0x0000000569697c10 */ /* 0x000fe2000ff5e0ff */
[--C-:B------:R-:W-:Y:S01]  /*b200*/  IMAD.X R157, R157, 0x1, R148.reuse, P0 ;  /* 0x000000019d9d7824 */ /* 0x100fe200000e0694 */
[----:B------:R-:W-:Y:S01]  /*b210*/  ISETP.NE.U32.AND P0, PT, R3, R153, PT ;  /* 0x000000990300720c */ /* 0x000fe20003f05070 */
[--C-:B------:R-:W-:Y:S01]  /*b220*/  IMAD.X R23, R23, 0x1, R148.reuse, P3 ;  /* 0x0000000117177824 */ /* 0x100fe200018e0694 */
[----:B------:R-:W-:Y:S01]  /*b230*/  IADD3.X R19, R19, UR60, RZ, P5, !PT ;  /* 0x0000003c13137c10 */ /* 0x000fe2000affe4ff */
[----:B------:R-:W-:Y:S01]  /*b240*/  IMAD.X R21, R21, 0x1, R148, P4 ;  /* 0x0000000115157824 */ /* 0x000fe200020e0694 */
[----:B------:R-:W-:-:S02]  /*b250*/  IADD3.X R17, R17, UR60, RZ, P6, !PT ;  /* 0x0000003c11117c10 */ /* 0x000fc4000b7fe4ff */
[----:B------:R-:W-:Y:S02]  /*b260*/  IADD3.X R15, R15, UR60, RZ, P1, !PT ;  /* 0x0000003c0f0f7c10 */ /* 0x000fe40008ffe4ff */
[----:B------:R-:W-:Y:S02]  /*b270*/  IADD3.X R13, R13, UR60, RZ, P2, !PT ;  /* 0x0000003c0d0d7c10 */ /* 0x000fe400097fe4ff */
[----:B------:R-:W-:Y:S02]  /*b280*/  IADD3 R103, P3, R103, UR5, RZ ;  /* 0x0000000567677c10 */ /* 0x000fe4000ff7e0ff */
[----:B------:R-:W-:Y:S02]  /*b290*/  IADD3 R101, P4, R101, UR5, RZ ;  /* 0x0000000565657c10 */ /* 0x000fe4000ff9e0ff */
[----:B------:R-:W-:Y:S02]  /*b2a0*/  IADD3 R99, P5, R99, UR5, RZ ;  /* 0x0000000563637c10 */ /* 0x000fe4000ffbe0ff */
[----:B------:R-:W-:-:S02]  /*b2b0*/  IADD3 R98, P6, R98, UR5, RZ ;  /* 0x0000000562627c10 */ /* 0x000fc4000ffde0ff */
[----:B------:R-:W-:Y:S02]  /*b2c0*/  IADD3 R97, P1, R97, UR5, RZ ;  /* 0x0000000561617c10 */ /* 0x000fe4000ff3e0ff */
[----:B------:R-:W-:Y:S02]  /*b2d0*/  IADD3 R96, P2, R96, UR5, RZ ;  /* 0x0000000560607c10 */ /* 0x000fe4000ff5e0ff */
[----:B------:R-:W-:Y:S02]  /*b2e0*/  IADD3.X R11, R11, UR60, RZ, P3, !PT ;  /* 0x0000003c0b0b7c10 */ /* 0x000fe40009ffe4ff */
[----:B------:R-:W-:Y:S02]  /*b2f0*/  IADD3.X R9, R9, UR60, RZ, P4, !PT ;  /* 0x0000003c09097c10 */ /* 0x000fe4000a7fe4ff */
[----:B------:R-:W-:Y:S02]  /*b300*/  IADD3.X R8, R8, UR60, RZ, P5, !PT ;  /* 0x0000003c08087c10 */ /* 0x000fe4000affe4ff */
        /* <DEDUP_REMOVED lines=8> */
[----:B------:R-:W-:Y:S01]  /*b390*/  IADD3 R22, P2, R22, UR5, RZ ;  /* 0x0000000516167c10 */ /* 0x000fe2000ff5e0ff */
[----:B------:R-:W-:Y:S02]  /*b3a0*/  WARPGROUP.DEPBAR.LE gsb0, 0x0 ;  /* 0x00008000000079c5 */ /* 0x000fe40000010000 */
[----:B------:R-:W-:Y:S02]  /*b3b0*/  IADD3.X R4, R4, UR60, RZ, P3, !PT ;  /* 0x0000003c04047c10 */ /* 0x000fe40009ffe4ff */
[----:B------:R-:W-:Y:S02]  /*b3c0*/  IADD3.X R20, R20, UR60, RZ, P4, !PT ;  /* 0x0000003c14147c10 */ /* 0x000fe4000a7fe4ff */
[----:B------:R-:W-:Y:S02]  /*b3d0*/  IADD3.X R18, R18, UR60, RZ, P5, !PT ;  /* 0x0000003c12127c10 */ /* 0x000fe4000affe4ff */
[----:B------:R-:W-:-:S02]  /*b3e0*/  IADD3.X R16, R16, UR60, RZ, P6, !PT ;  /* 0x0000003c10107c10 */ /* 0x000fc4000b7fe4ff */
[----:B------:R-:W-:Y:S02]  /*b3f0*/  IADD3.X R14, R14, UR60, RZ, P1, !PT ;  /* 0x0000003c0e0e7c10 */ /* 0x000fe40008ffe4ff */
[----:B------:R-:W-:Y:S01]  /*b400*/  IADD3.X R12, R12, UR60, RZ, P2, !PT ;  /* 0x0000003c0c0c7c10 */ /* 0x000fe200097fe4ff */
[----:B0-----:R-:W-:Y:S06]  /*b410*/  @P0 BRA `(.L_x_1) ;  /* 0xffffff8400900947 */ /* 0x001fec000383ffff */
[----:B------:R-:W-:Y:S02]  /*b420*/  F2FP.BF16.F32.PACK_AB R95, R39, R71 ;  /* 0x00000047275f723e */ /* 0x000fe400000010ff */
[----:B------:R-:W-:Y:S02]  /*b430*/  F2FP.BF16.F32.PACK_AB R93, R55, R87 ;  /* 0x00000057375d723e */ /* 0x000fe400000010ff */
[----:B------:R-:W-:Y:S02]  /*b440*/  F2FP.BF16.F32.PACK_AB R91, R38, R70 ;  /* 0x00000046265b723e */ /* 0x000fe400000010ff */
[----:B------:R-:W-:Y:S02]  /*b450*/  F2FP.BF16.F32.PACK_AB R89, R54, R86 ;  /* 0x000000563659723e */ /* 0x000fe400000010ff */
[----:B------:R-:W-:Y:S02]  /*b460*/  F2FP.BF16.F32.PACK_AB R94, R37, R69 ;  /* 0x00000045255e723e */ /* 0x000fe400000010ff */
[----:B------:R-:W-:-:S02]  /*b470*/  F2FP.BF16.F32.PACK_AB R92, R53, R85 ;  /* 0x00000055355c723e */ /* 0x000fc400000010ff */
        /* <DEDUP_REMOVED lines=25> */
[----:B------:R-:W-:-:S07]  /*b610*/  F2FP.BF16.F32.PACK_AB R8, R40, R72 ;  /* 0x000000482808723e */ /* 0x000fce00000010ff */
.L_x_0:
[----:B------:R-:W2:Y:S01]  /*b620*/  LDL.LU R98, [R1+0x384] ;  /* 0x0003840001627983 */ /* 0x000ea20000300800 */
[----:B------:R-:W-:Y:S01]  /*b630*/  ULDC.64 UR10, c[0x0][0x228] ;  /* 0x00008a00000a7ab9 */ /* 0x000fe20000000a00 */
[----:B------:R-:W-:Y:S01]  /*b640*/  ULDC UR8, c[0x0][0x248] ;  /* 0x0000920000087ab9 */ /* 0x000fe20000000800 */
[----:B------:R-:W1:Y:S01]  /*b650*/  S2R R4, SR_TID.X ;  /* 0x0000000000047919 */ /* 0x000e620000002100 */
[----:B------:R-:W3:Y:S04]  /*b660*/  LDL.LU R97, [R1+0x388] ;  /* 0x0003880001617983 */ /* 0x000ee80000300800 */
[----:B------:R-:W4:Y:S01]  /*b670*/  LDL.LU R96, [R1+0x38c] ;  /* 0x00038c0001607983 */ /* 0x000f220000300800 */
[C---:B-1----:R-:W-:Y:S01]  /*b680*/  IMAD.SHL.U32 R2, R4.reuse, 0x40, RZ ;  /* 0x0000004004027824 */ /* 0x042fe200078e00ff */
[C---:B------:R-:W-:Y:S01]  /*b690*/  LOP3.LUT R40, R4.reuse, 0x7f, RZ, 0xc0, !PT ;  /* 0x0000007f04287812 */ /* 0x040fe200078ec0ff */
[----:B------:R-:W-:-:S03]  /*b6a0*/  IMAD.SHL.U32 R0, R4, 0x10, RZ ;  /* 0x0000001004007824 */ /* 0x000fc600078e00ff */
[----:B------:R-:W-:Y:S01]  /*b6b0*/  LEA R40, R40, UR4, 0x4 ;  /* 0x0000000428287c11 */ /* 0x000fe2000f8e20ff */
[----:B------:R-:W-:Y:S01]  /*b6c0*/  BAR.SYNC.DEFER_BLOCKING 0x0 ;  /* 0x0000000000007b1d */ /* 0x000fe20000010000 */
[----:B------:R-:W-:Y:S01]  /*b6d0*/  LOP3.LUT R0, R0, 0xf0, RZ, 0xc0, !PT ;  /* 0x000000f000007812 */ /* 0x000fe200078ec0ff */
[C---:B--2---:R-:W-:Y:S02]  /*b6e0*/  VIADD R3, R98.reuse, 0x1 ;  /* 0x0000000162037836 */ /* 0x044fe40000000000 */
[C---:B------:R-:W-:Y:S02]  /*b6f0*/  VIADD R5, R98.reuse, 0x2 ;  /* 0x0000000262057836 */ /* 0x040fe40000000000 */
[C---:B------:R-:W-:Y:S01]  /*b700*/  VIADD R6, R98.reuse, 0x3 ;  /* 0x0000000362067836 */ /* 0x040fe20000000000 */
[----:B------:R-:W-:Y:S01]  /*b710*/  ISETP.GE.AND P5, PT, R3, UR11, PT ;  /* 0x0000000b03007c0c */ /* 0x000fe2000bfa6270 */
[----:B------:R-:W-:Y:S01]  /*b720*/  IMAD R29, R98, UR8, RZ ;  /* 0x00000008621d7c24 */ /* 0x000fe2000f8e02ff */
[----:B------:R-:W-:Y:S01]  /*b730*/  LOP3.LUT R3, R2, 0x400, RZ, 0xc0, !PT ;  /* 0x0000040002037812 */ /* 0x000fe200078ec0ff */
[----:B------:R-:W-:Y:S01]  /*b740*/  IMAD.SHL.U32 R2, R4, 0x8, RZ ;  /* 0x0000000804027824 */ /* 0x000fe200078e00ff */
[----:B------:R-:W-:-:S02]  /*b750*/  ISETP.GE.AND P4, PT, R5, UR11, PT ;  /* 0x0000000b05007c0c */ /* 0x000fc4000bf86270 */
[----:B------:R-:W-:Y:S01]  /*b760*/  IADD3 R3, R3, UR4, R0 ;  /* 0x0000000403037c10 */ /* 0x000fe2000fffe000 */
[----:B------:R-:W1:Y:S01]  /*b770*/  LDC R5, c[0x0][0x244] ;  /* 0x00009100ff057b82 */ /* 0x000e620000000800 */
[----:B------:R-:W-:Y:S01]  /*b780*/  LOP3.LUT R2, R2, 0x300, RZ, 0xc0, !PT ;  /* 0x0000030002027812 */ /* 0x000fe200078ec0ff */
[----:B------:R-:W-:Y:S01]  /*b790*/  VIADD R0, R98, 0x4 ;  /* 0x0000000462007836 */ /* 0x000fe20000000000 */
[----:B------:R-:W-:Y:S01]  /*b7a0*/  ULDC.64 UR4, c[0x0][0x220] ;  /* 0x0000880000047ab9 */ /* 0x000fe20000000a00 */
[----:B------:R-:W-:Y:S02]  /*b7b0*/  ISETP.GE.AND P3, PT, R6, UR11, PT ;  /* 0x0000000b06007c0c */ /* 0x000fe4000bf66270 */
[----:B------:R-:W-:Y:S01]  /*b7c0*/  IMAD.IADD R28, R2, 0x1, R3 ;  /* 0x00000001021c7824 */ /* 0x000fe200078e0203 */
[----:B------:R-:W-:Y:S02]  /*b7d0*/  ISETP.GE.AND P1, PT, R0, UR11, PT ;  /* 0x0000000b00007c0c */ /* 0x000fe4000bf26270 */
[----:B---3--:R-:W-:-:S02]  /*b7e0*/  ISETP.GE.AND P0, PT, R97, UR10, PT ;  /* 0x0000000a61007c0c */ /* 0x008fc4000bf06270 */
[----:B------:R-:W-:Y:S01]  /*b7f0*/  STSM.16.M88.4 [R28], R8 ;  /* 0x000000081c007844 */ /* 0x000fe20000000200 */
[----:B------:R-:W-:Y:S01]  /*b800*/  BAR.SYNC.DEFER_BLOCKING 0x0 ;  /* 0x0000000000007b1d */ /* 0x000fe20000010000 */
[----:B------:R-:W-:Y:S01]  /*b810*/  ISETP.LT.AND P0, PT, R98, UR11, !P0 ;  /* 0x0000000b62007c0c */ /* 0x000fe2000c701270 */
[----:B-1----:R-:W-:-:S05]  /*b820*/  IMAD R0, R97, R5, RZ ;  /* 0x0000000561007224 */ /* 0x002fca00078e02ff */
[----:B------:R-:W-:-:S04]  /*b830*/  LEA R2, P2, R0, UR4, 0x1 ;  /* 0x0000000400027c11 */ /* 0x000fc8000f8408ff */
[----:B------:R-:W-:Y:S01]  /*b840*/  LEA.HI.X.SX32 R3, R0, UR5, 0x1, P2 ;  /* 0x0000000500037c11 */ /* 0x000fe200090f0eff */
[----:B------:R-:W-:Y:S01]  /*b850*/  IMAD R0, R5, 0x80, R0 ;  /* 0x0000008005007824 */ /* 0x000fe200078e0200 */
[----:B------:R-:W-:Y:S01]  /*b860*/  ISETP.GE.AND P2, PT, R98, UR11, PT ;  /* 0x0000000b62007c0c */ /* 0x000fe2000bf46270 */
[----:B------:R-:W-:Y:S01]  /*b870*/  IMAD.WIDE R26, R29, 0x2, R2 ;  /* 0x000000021d1a7825 */ /* 0x000fe200078e0202 */
[----:B------:R-:W1:Y:S01]  /*b880*/  LDS.128 R44, [R40] ;  /* 0x00000000282c7984 */ /* 0x000e620000000c00 */
[----:B------:R-:W-:Y:S01]  /*b890*/  BAR.SYNC.DEFER_BLOCKING 0x0 ;  /* 0x0000000000007b1d */ /* 0x000fe20000010000 */
[----:B------:R-:W-:Y:S02]  /*b8a0*/  LEA R24, P6, R0, UR4, 0x1 ;  /* 0x0000000400187c11 */ /* 0x000fe4000f8c08ff */
[----:B----4-:R-:W-:Y:S02]  /*b8b0*/  ISETP.LT.AND P2, PT, R96, UR10, !P2 ;  /* 0x0000000a60007c0c */ /* 0x010fe4000d741270 */
[----:B------:R-:W-:Y:S01]  /*b8c0*/  LEA.HI.X.SX32 R25, R0, UR5, 0x1, P6 ;  /* 0x0000000500197c11 */ /* 0x000fe2000b0f0eff */
[----:B------:R-:W-:Y:S01]  /*b8d0*/  VIADD R0, R98, 0x5 ;  /* 0x0000000562007836 */ /* 0x000fe20000000000 */
[----:B------:R-:W-:-:S02]  /*b8e0*/  ISETP.LT.AND P6, PT, R97, UR10, !P5 ;  /* 0x0000000a61007c0c */ /* 0x000fc4000efc1270 */
[----:B------:R-:W-:Y:S01]  /*b8f0*/  ISETP.LT.AND P5, PT, R96, UR10, !P5 ;  /* 0x0000000a60007c0c */ /* 0x000fe2000efa1270 */
[----:B------:R-:W-:Y:S01]  /*b900*/  STSM.16.M88.4 [R28], R12 ;  /* 0x0000000c1c007844 */ /* 0x000fe20000000200 */
[----:B------:R-:W-:Y:S06]  /*b910*/  BAR.SYNC.DEFER_BLOCKING 0x0 ;  /* 0x0000000000007b1d */ /* 0x000fec0000010000 */
[----:B------:R-:W2:Y:S02]  /*b920*/  LDS.128 R48, [R40] ;  /* 0x0000000028307984 */ /* 0x000ea40000000c00 */
[----:B------:R-:W-:Y:S06]  /*b930*/  BAR.SYNC.DEFER_BLOCKING 0x0 ;  /* 0x0000000000007b1d */ /* 0x000fec0000010000 */
[----:B------:R3:W-:Y:S02]  /*b940*/  STSM.16.M88.4 [R28], R32 ;  /* 0x000000201c007844 */ /* 0x0007e40000000200 */
[----:B------:R-:W-:Y:S01]  /*b950*/  BAR.SYNC.DEFER_BLOCKING 0x0 ;  /* 0x0000000000007b1d */ /* 0x000fe20000010000 */
[----:B---3--:R-:W-:Y:S01]  /*b960*/  VIADD R33, R29, UR8 ;  /* 0x000000081d217c36 */ /* 0x008fe20008000000 */
[----:B-1----:R-:W-:-:S03]  /*b970*/  PRMT R34, R44, 0x7632, R34 ;  /* 0x000076322c227816 */ /* 0x002fc60000000022 */
[C---:B------:R-:W-:Y:S02]  /*b980*/  VIADD R35, R33.reuse, UR8 ;  /* 0x0000000821237c36 */ /* 0x040fe40008000000 */
[----:B------:R-:W-:Y:S01]  /*b990*/  IMAD.WIDE R30, R33, 0x2, R2 ;  /* 0x00000002211e7825 */ /* 0x000fe200078e0202 */
[----:B------:R-:W1:Y:S01]  /*b9a0*/  LDS.128 R20, [R40] ;  /* 0x0000000028147984 */ /* 0x000e620000000c00 */
[----:B------:R-:W-:Y:S06]  /*b9b0*/  BAR.SYNC.DEFER_BLOCKING 0x0 ;  /* 0x0000000000007b1d */ /* 0x000fec0000010000 */
[----:B------:R2:W-:Y:S02]  /*b9c0*/  STSM.16.M88.4 [R28], R36 ;  /* 0x000000241c007844 */ /* 0x0005e40000000200 */
[----:B------:R-:W-:Y:S01]  /*b9d0*/  BAR.SYNC.DEFER_BLOCKING 0x0 ;  /* 0x0000000000007b1d */ /* 0x000fe20000010000 */
[----:B--2---:R-:W-:Y:S01]  /*b9e0*/  PRMT R36, R48, 0x7632, R36 ;  /* 0x0000763230247816 */ /* 0x004fe20000000024 */
[----:B------:R-:W-:-:S04]  /*b9f0*/  VIADD R37, R35, UR8 ;  /* 0x0000000823257c36 */ /* 0x000fc80008000000 */
[----:B0-----:R-:W0:Y:S02]  /*ba00*/  LDS.128 R16, [R40] ;  /* 0x0000000028107984 */ /* 0x001e240000000c00 */
[----:B------:R-:W-:Y:S06]  /*ba10*/  BAR.SYNC.DEFER_BLOCKING 0x0 ;  /* 0x0000000000007b1d */ /* 0x000fec0000010000 */
[----:B------:R-:W-:Y:S02]  /*ba20*/  STSM.16.M88.4 [R28], R52 ;  /* 0x000000341c007844 */ /* 0x000fe40000000200 */
[----:B------:R-:W-:Y:S06]  /*ba30*/  BAR.SYNC.DEFER_BLOCKING 0x0 ;  /* 0x0000000000007b1d */ /* 0x000fec0000010000 */
[----:B------:R-:W-:Y:S02]  /*ba40*/  LDS.128 R12, [R40] ;  /* 0x00000000280c7984 */ /* 0x000fe40000000c00 */
[----:B------:R-:W-:Y:S06]  /*ba50*/  BAR.SYNC.DEFER_BLOCKING 0x0 ;  /* 0x0000000000007b1d */ /* 0x000fec0000010000 */
[----:B------:R-:W-:Y:S02]  /*ba60*/  STSM.16.M88.4 [R28], R68 ;  /* 0x000000441c007844 */ /* 0x000fe40000000200 */
[----:B------:R-:W-:Y:S06]  /*ba70*/  BAR.SYNC.DEFER_BLOCKING 0x0 ;  /* 0x0000000000007b1d */ /* 0x000fec0000010000 */
[----:B------:R-:W2:Y:S02]  /*ba80*/  LDS.128 R8, [R40] ;  /* 0x0000000028087984 */ /* 0x000ea40000000c00 */
[----:B------:R-:W-:Y:S06]  /*ba90*/  BAR.SYNC.DEFER_BLOCKING 0x0 ;  /* 0x0000000000007b1d */ /* 0x000fec0000010000 */
[----:B------:R-:W-:Y:S02]  /*baa0*/  STSM.16.M88.4 [R28], R88 ;  /* 0x000000581c007844 */ /* 0x000fe40000000200 */
[----:B------:R-:W-:Y:S06]  /*bab0*/  BAR.SYNC.DEFER_BLOCKING 0x0 ;  /* 0x0000000000007b1d */ /* 0x000fec0000010000 */
[----:B------:R-:W3:Y:S02]  /*bac0*/  LDS.128 R4, [R40] ;  /* 0x0000000028047984 */ /* 0x000ee40000000c00 */
[----:B------:R-:W-:Y:S06]  /*bad0*/  BAR.SYNC.DEFER_BLOCKING 0x0 ;  /* 0x0000000000007b1d */ /* 0x000fec0000010000 */
[----:B------:R4:W-:Y:S02]  /*bae0*/  STSM.16.M88.4 [R28], R92 ;  /* 0x0000005c1c007844 */ /* 0x0009e40000000200 */
[----:B------:R-:W-:Y:S01]  /*baf0*/  BAR.SYNC.DEFER_BLOCKING 0x0 ;  /* 0x0000000000007b1d */ /* 0x000fe20000010000 */
[----:B----4-:R-:W-:-:S05]  /*bb00*/  IMAD.WIDE R28, R29, 0x2, R24 ;  /* 0x000000021d1c7825 */ /* 0x010fca00078e0218 */
[----:B------:R4:W-:Y:S01]  /*bb10*/  @P0 STG.E.U16 desc[UR6][R26.64], R44 ;  /* 0x0000002c1a000986 */ /* 0x0009e2000c101506 */
[----:B------:R-:W-:Y:S02]  /*bb20*/  ISETP.LT.AND P0, PT, R97, UR10, !P4 ;  /* 0x0000000a61007c0c */ /* 0x000fe4000e701270 */
[----:B------:R-:W-:Y:S01]  /*bb30*/  ISETP.LT.AND P4, PT, R96, UR10, !P4 ;  /* 0x0000000a60007c0c */ /* 0x000fe2000e781270 */
[----:B------:R5:W-:Y:S01]  /*bb40*/  @P2 STG.E.U16 desc[UR6][R28.64], R34 ;  /* 0x000000221c002986 */ /* 0x000be2000c101506 */
[----:B------:R-:W-:Y:S01]  /*bb50*/  ISETP.GE.AND P2, PT, R0, UR11, PT ;  /* 0x0000000b00007c0c */ /* 0x000fe2000bf46270 */
[----:B------:R-:W-:Y:S02]  /*bb60*/  VIADD R0, R98, 0x6 ;  /* 0x0000000662007836 */ /* 0x000fe40000000000 */
[----:B------:R1:W-:Y:S03]  /*bb70*/  @P6 STG.E.U16 desc[UR6][R30.64], R48 ;  /* 0x000000301e006986 */ /* 0x0003e6000c101506 */
[----:B------:R-:W-:Y:S01]  /*bb80*/  ISETP.GE.AND P6, PT, R0, UR11, PT ;  /* 0x0000000b00007c0c */ /* 0x000fe2000bfc6270 */
[----:B----4-:R-:W-:Y:S01]  /*bb90*/  IMAD.WIDE R26, R33, 0x2, R24 ;  /* 0x00000002211a7825 */ /* 0x010fe200078e0218 */
[----:B------:R-:W4:Y:S03]  /*bba0*/  LDS.128 R40, [R40] ;  /* 0x0000000028287984 */ /* 0x000f260000000c00 */
[----:B------:R-:W-:Y:S01]  /*bbb0*/  IMAD.WIDE R32, R35, 0x2, R2 ;  /* 0x0000000223207825 */ /* 0x000fe200078e0202 */
[----:B------:R0:W-:Y:S01]  /*bbc0*/  @P5 STG.E.U16 desc[UR6][R26.64], R36 ;  /* 0x000000241a005986 */ /* 0x0001e2000c101506 */
[----:B------:R-:W-:-:S02]  /*bbd0*/  ISETP.LT.AND P5, PT, R97, UR10, !P3 ;  /* 0x0000000a61007c0c */ /* 0x000fc4000dfa1270 */
[----:B------:R-:W-:Y:S01]  /*bbe0*/  ISETP.LT.AND P3, PT, R96, UR10, !P3 ;  /* 0x0000000a60007c0c */ /* 0x000fe2000df61270 */
[----:B------:R2:W-:Y:S01]  /*bbf0*/  @P0 STG.E.U16 desc[UR6][R32.64], R45 ;  /* 0x0000002d20000986 */ /* 0x0005e2000c101506 */
[----:B-----5:R-:W-:-:S04]  /*bc00*/  IMAD.WIDE R28, R37, 0x2, R2 ;  /* 0x00000002251c7825 */ /* 0x020fc800078e0202 */
[----:B-1----:R-:W-:Y:S01]  /*bc10*/  IMAD.WIDE R30, R37, 0x2, R24 ;  /* 0x00000002251e7825 */ /* 0x002fe200078e0218 */
[----:B0-----:R-:W-:-:S03]  /*bc20*/  PRMT R36, R49, 0x7632, R36 ;  /* 0x0000763231247816 */ /* 0x001fc60000000024 */
[----:B------:R-:W-:Y:S01]  /*bc30*/  IMAD.WIDE R26, R35, 0x2, R24 ;  /* 0x00000002231a7825 */ /* 0x000fe200078e0218 */
[----:B--2---:R-:W-:-:S03]  /*bc40*/  PRMT R33, R45, 0x7632, R33 ;  /* 0x000076322d217816 */ /* 0x004fc60000000021 */
[----:B------:R-:W-:Y:S02]  /*bc50*/  VIADD R37, R37, UR8 ;  /* 0x0000000825257c36 */ /* 0x000fe40008000000 */
[----:B------:R-:W-:Y:S01]  /*bc60*/  VIADD R0, R98, 0x7 ;  /* 0x0000000762007836 */ /* 0x000fe20000000000 */
[----:B------:R0:W-:Y:S01]  /*bc70*/  @P4 STG.E.U16 desc[UR6][R26.64], R33 ;  /* 0x000000211a004986 */ /* 0x0001e2000c101506 */
[----:B------:R-:W-:Y:S01]  /*bc80*/  ISETP.LT.AND P4, PT, R97, UR10, !P1 ;  /* 0x0000000a61007c0c */ /* 0x000fe2000cf81270 */
[----:B------:R-:W-:Y:S01]  /*bc90*/  VIADD R35, R37, UR8 ;  /* 0x0000000825237c36 */ /* 0x000fe20008000000 */
[----:B------:R-:W-:Y:S01]  /*bca0*/  ISETP.LT.AND P1, PT, R96, UR10, !P1 ;  /* 0x0000000a60007c0c */ /* 0x000fe2000cf21270 */
[----:B------:R-:W-:Y:S01]  /*bcb0*/  @P5 STG.E.U16 desc[UR6][R28.64], R49 ;  /* 0x000000311c005986 */ /* 0x000fe2000c101506 */
[----:B------:R-:W-:Y:S01]  /*bcc0*/  ISETP.GE.AND P0, PT, R0, UR11, PT ;  /* 0x0000000b00007c0c */ /* 0x000fe2000bf06270 */
[C---:B------:R-:W-:Y:S02]  /*bcd0*/  VIADD R34, R98.reuse, 0x8 ;  /* 0x0000000862227836 */ /* 0x040fe40000000000 */
[----:B------:R1:W-:Y:S01]  /*bce0*/  @P3 STG.E.U16 desc[UR6][R30.64], R36 ;  /* 0x000000241e003986 */ /* 0x0003e2000c101506 */
[----:B------:R-:W-:Y:S01]  /*bcf0*/  ISETP.LT.AND P3, PT, R97, UR10, !P2 ;  /* 0x0000000a61007c0c */ /* 0x000fe2000d761270 */
[----:B------:R-:W-:Y:S01]  /*bd00*/  VIADD R0, R98, 0x9 ;  /* 0x0000000962007836 */ /* 0x000fe20000000000 */
[----:B------:R-:W-:Y:S01]  /*bd10*/  ISETP.LT.AND P2, PT, R96, UR10, !P2 ;  /* 0x0000000a60007c0c */ /* 0x000fe2000d741270 */
[----:B0-----:R-:W-:Y:S01]  /*bd20*/  IMAD.WIDE R32, R37, 0x2, R2 ;  /* 0x0000000225207825 */ /* 0x001fe200078e0202 */
[----:B------:R-:W-:-:S03]  /*bd30*/  ISETP.GE.AND P5, PT, R34, UR11, PT ;  /* 0x0000000b22007c0c */ /* 0x000fc6000bfa6270 */
[----:B------:R-:W-:Y:S01]  /*bd40*/  IMAD.WIDE R26, R37, 0x2, R24 ;  /* 0x00000002251a7825 */ /* 0x000fe200078e0218 */
[----:B------:R-:W-:Y:S01]  /*bd50*/  @P4 STG.E.U16 desc[UR6][R32.64], R46 ;  /* 0x0000002e20004986 */ /* 0x000fe2000c101506 */
[----:B------:R-:W-:Y:S02]  /*bd60*/  ISETP.GE.AND P4, PT, R0, UR11, PT ;  /* 0x0000000b00007c0c */ /* 0x000fe4000bf86270 */
[----:B-1----:R-:W-:Y:S01]  /*bd70*/  PRMT R31, R46, 0x7632, R31 ;  /* 0x000076322e1f7816 */ /* 0x002fe2000000001f */
[----:B------:R-:W-:-:S04]  /*bd80*/  IMAD.WIDE R28, R35, 0x2, R2 ;  /* 0x00000002231c7825 */ /* 0x000fc800078e0202 */
[----:B------:R0:W-:Y:S01]  /*bd90*/  @P1 STG.E.U16 desc[UR6][R26.64], R31 ;  /* 0x0000001f1a001986 */ /* 0x0001e2000c101506 */
[----:B------:R-:W-:Y:S01]  /*bda0*/  ISETP.LT.AND P1, PT, R97, UR10, !P6 ;  /* 0x0000000a61007c0c */ /* 0x000fe2000f721270 */
[----:B------:R-:W-:Y:S01]  /*bdb0*/  VIADD R34, R98, 0xa ;  /* 0x0000000a62227836 */ /* 0x000fe20000000000 */
[----:B------:R-:W-:Y:S01]  /*bdc0*/  ISETP.LT.AND P6, PT, R96, UR10, !P6 ;  /* 0x0000000a60007c0c */ /* 0x000fe2000f7c1270 */
[----:B------:R1:W-:Y:S01]  /*bdd0*/  @P3 STG.E.U16 desc[UR6][R28.64], R50 ;  /* 0x000000321c003986 */ /* 0x0003e2000c101506 */
[----:B------:R-:W-:Y:S02]  /*bde0*/  VIADD R0, R98, 0xb ;  /* 0x0000000b62007836 */ /* 0x000fe40000000000 */
[----:B------:R-:W-:Y:S02]  /*bdf0*/  ISETP.GE.AND P3, PT, R34, UR11, PT ;  /* 0x0000000b22007c0c */ /* 0x000fe4000bf66270 */
[----:B------:R-:W-:Y:S01]  /*be00*/  PRMT R34, R51, 0x7632, R34 ;  /* 0x0000763233227816 */ /* 0x000fe20000000022 */
[----:B0-----:R-:W-:Y:S01]  /*be10*/  IMAD.WIDE R30, R35, 0x2, R24 ;  /* 0x00000002231e7825 */ /* 0x001fe200078e0218 */
[----:B------:R-:W-:-:S03]  /*be20*/  PRMT R27, R50, 0x7632, R27 ;  /* 0x00007632321b7816 */ /* 0x000fc6000000001b */
[----:B------:R-:W-:Y:S01]  /*be30*/  VIADD R35, R35, UR8 ;  /* 0x0000000823237c36 */ /* 0x000fe20008000000 */
[----:B-1----:R-:W-:Y:S01]  /*be40*/  PRMT R29, R47, 0x7632, R29 ;  /* 0x000076322f1d7816 */ /* 0x002fe2000000001d */
[----:B------:R0:W-:Y:S01]  /*be50*/  @P2 STG.E.U16 desc[UR6][R30.64], R27 ;  /* 0x0000001b1e002986 */ /* 0x0001e2000c101506 */
[----:B------:R-:W-:Y:S01]  /*be60*/  ISETP.LT.AND P2, PT, R97, UR10, !P0 ;  /* 0x0000000a61007c0c */ /* 0x000fe2000c741270 */
[----:B------:R-:W-:Y:S01]  /*be70*/  IMAD.WIDE R32, R35, 0x2, R24 ;  /* 0x0000000223207825 */ /* 0x000fe200078e0218 */
[----:B------:R-:W-:-:S03]  /*be80*/  ISETP.LT.AND P0, PT, R96, UR10, !P0 ;  /* 0x0000000a60007c0c */ /* 0x000fc6000c701270 */
[----:B0-----:R-:W-:-:S04]  /*be90*/  IMAD.WIDE R26, R35, 0x2, R2 ;  /* 0x00000002231a7825 */ /* 0x001fc800078e0202 */
[----:B------:R-:W-:Y:S01]  /*bea0*/  VIADD R35, R35, UR8 ;  /* 0x0000000823237c36 */ /* 0x000fe20008000000 */
[----:B------:R0:W-:Y:S01]  /*beb0*/  @P1 STG.E.U16 desc[UR6][R26.64], R47 ;  /* 0x0000002f1a001986 */ /* 0x0001e2000c101506 */
[----:B------:R-:W-:Y:S01]  /*bec0*/  ISETP.GE.AND P1, PT, R0, UR11, PT ;  /* 0x0000000b00007c0c */ /* 0x000fe2000bf26270 */
[----:B------:R-:W-:Y:S02]  /*bed0*/  VIADD R0, R98, 0xc ;  /* 0x0000000c62007836 */ /* 0x000fe40000000000 */
[----:B------:R1:W-:Y:S01]  /*bee0*/  @P6 STG.E.U16 desc[UR6][R32.64], R29 ;  /* 0x0000001d20006986 */ /* 0x0003e2000c101506 */
[----:B------:R-:W-:Y:S01]  /*bef0*/  ISETP.LT.AND P6, PT, R97, UR10, !P5 ;  /* 0x0000000a61007c0c */ /* 0x000fe2000efc1270 */
[----:B------:R-:W-:Y:S01]  /*bf00*/  VIADD R37, R35, UR8 ;  /* 0x0000000823257c36 */ /* 0x000fe20008000000 */
[----:B------:R-:W-:-:S03]  /*bf10*/  ISETP.LT.AND P5, PT, R96, UR10, !P5 ;  /* 0x0000000a60007c0c */ /* 0x000fc6000efa1270 */
[----:B------:R-:W-:-:S04]  /*bf20*/  IMAD.WIDE R30, R37, 0x2, R2 ;  /* 0x00000002251e7825 */ /* 0x000fc800078e0202 */
[----:B0-----:R-:W-:-:S04]  /*bf30*/  IMAD.WIDE R26, R35, 0x2, R24 ;  /* 0x00000002231a7825 */ /* 0x001fc800078e0218 */
[----:B-1----:R-:W-:-:S04]  /*bf40*/  IMAD.WIDE R28, R35, 0x2, R2 ;  /* 0x00000002231c7825 */ /* 0x002fc800078e0202 */
[----:B------:R-:W-:Y:S01]  /*bf50*/  IMAD.WIDE R32, R37, 0x2, R24 ;  /* 0x0000000225207825 */ /* 0x000fe200078e0218 */
[----:B------:R0:W-:Y:S01]  /*bf60*/  @P2 STG.E.U16 desc[UR6][R28.64], R51 ;  /* 0x000000331c002986 */ /* 0x0001e2000c101506 */
[----:B------:R-:W-:Y:S02]  /*bf70*/  ISETP.LT.AND P2, PT, R97, UR10, !P4 ;  /* 0x0000000a61007c0c */ /* 0x000fe4000e741270 */
[----:B------:R-:W-:Y:S01]  /*bf80*/  ISETP.LT.AND P4, PT, R96, UR10, !P4 ;  /* 0x0000000a60007c0c */ /* 0x000fe2000e781270 */
[----:B------:R-:W-:Y:S01]  /*bf90*/  VIADD R37, R37, UR8 ;  /* 0x0000000825257c36 */ /* 0x000fe20008000000 */
[----:B------:R1:W-:Y:S01]  /*bfa0*/  @P0 STG.E.U16 desc[UR6][R26.64], R34 ;  /* 0x000000221a000986 */ /* 0x0003e2000c101506 */
[----:B------:R-:W-:Y:S01]  /*bfb0*/  ISETP.GE.AND P0, PT, R0, UR11, PT ;  /* 0x0000000b00007c0c */ /* 0x000fe2000bf06270 */
[----:B------:R-:W-:Y:S02]  /*bfc0*/  VIADD R0, R98, 0xd ;  /* 0x0000000d62007836 */ /* 0x000fe40000000000 */
[----:B------:R2:W-:Y:S01]  /*bfd0*/  @P6 STG.E.U16 desc[UR6][R30.64], R20 ;  /* 0x000000141e006986 */ /* 0x0005e2000c101506 */
[----:B------:R-:W-:Y:S01]  /*bfe0*/  VIADD R35, R37, UR8 ;  /* 0x0000000825237c36 */ /* 0x000fe20008000000 */
[----:B0-----:R-:W-:-:S02]  /*bff0*/  PRMT R29, R20, 0x7632, R29 ;  /* 0x00007632141d7816 */ /* 0x001fc4000000001d */
[----:B------:R-:W-:Y:S01]  /*c000*/  ISETP.GE.AND P6, PT, R0, UR11, PT ;  /* 0x0000000b00007c0c */ /* 0x000fe2000bfc6270 */
[----:B------:R-:W-:Y:S02]  /*c010*/  VIADD R0, R98, 0xe ;  /* 0x0000000e62007836 */ /* 0x000fe40000000000 */
[----:B------:R0:W-:Y:S01]  /*c020*/  @P5 STG.E.U16 desc[UR6][R32.64], R29 ;  /* 0x0000001d20005986 */ /* 0x0001e2000c101506 */
[----:B------:R-:W-:Y:S01]  /*c030*/  ISETP.LT.AND P5, PT, R97, UR10, !P3 ;  /* 0x0000000a61007c0c */ /* 0x000fe2000dfa1270 */
[----:B-1----:R-:W-:Y:S01]  /*c040*/  IMAD.WIDE R26, R37, 0x2, R24 ;  /* 0x00000002251a7825 */ /* 0x002fe200078e0218 */
[----:B------:R-:W-:Y:S02]  /*c050*/  ISETP.LT.AND P3, PT, R96, UR10, !P3 ;  /* 0x0000000a60007c0c */ /* 0x000fe4000df61270 */
[----:B------:R-:W-:Y:S01]  /*c060*/  PRMT R34, R16, 0x7632, R34 ;  /* 0x0000763210227816 */ /* 0x000fe20000000022 */
[----:B--2---:R-:W-:-:S04]  /*c070*/  IMAD.WIDE R30, R35, 0x2, R2 ;  /* 0x00000002231e7825 */ /* 0x004fc800078e0202 */
[----:B0-----:R-:W-:-:S04]  /*c080*/  IMAD.WIDE R28, R37, 0x2, R2 ;  /* 0x00000002251c7825 */ /* 0x001fc800078e0202 */
[C---:B------:R-:W-:Y:S01]  /*c090*/  IMAD.WIDE R32, R35.reuse, 0x2, R24 ;  /* 0x0000000223207825 */ /* 0x040fe200078e0218 */
[----:B------:R0:W-:Y:S01]  /*c0a0*/  @P2 STG.E.U16 desc[UR6][R28.64], R16 ;  /* 0x000000101c002986 */ /* 0x0001e2000c101506 */
[----:B------:R-:W-:Y:S02]  /*c0b0*/  ISETP.GE.AND P2, PT, R0, UR11, PT ;  /* 0x0000000b00007c0c */ /* 0x000fe4000bf46270 */
[----:B------:R-:W-:Y:S01]  /*c0c0*/  VIADD R35, R35, UR8 ;  /* 0x0000000823237c36 */ /* 0x000fe20008000000 */
[----:B------:R1:W-:Y:S01]  /*c0d0*/  @P4 STG.E.U16 desc[UR6][R26.64], R34 ;  /* 0x000000221a004986 */ /* 0x0003e2000c101506 */
[C---:B------:R-:W-:Y:S01]  /*c0e0*/  ISETP.LT.AND P4, PT, R97.reuse, UR10, !P1 ;  /* 0x0000000a61007c0c */ /* 0x040fe2000cf81270 */
[----:B------:R-:W-:Y:S01]  /*c0f0*/  VIADD R0, R98, 0x10 ;  /* 0x0000001062007836 */ /* 0x000fe20000000000 */
[C---:B------:R-:W-:Y:S01]  /*c100*/  ISETP.LT.AND P1, PT, R96.reuse, UR10, !P1 ;  /* 0x0000000a60007c0c */ /* 0x040fe2000cf21270 */
[----:B------:R2:W-:Y:S01]  /*c110*/  @P5 STG.E.U16 desc[UR6][R30.64], R21 ;  /* 0x000000151e005986 */ /* 0x0005e2000c101506 */
[----:B------:R-:W-:Y:S01]  /*c120*/  ISETP.LT.AND P5, PT, R97, UR10, !P0 ;  /* 0x0000000a61007c0c */ /* 0x000fe2000c7a1270 */
[----:B------:R-:W-:Y:S01]  /*c130*/  VIADD R37, R35, UR8 ;  /* 0x0000000823257c36 */ /* 0x000fe20008000000 */
[----:B------:R-:W-:Y:S01]  /*c140*/  ISETP.LT.AND P0, PT, R96, UR10, !P0 ;  /* 0x0000000a60007c0c */ /* 0x000fe2000c701270 */
[----:B0-----:R-:W-:Y:S01]  /*c150*/  VIADD R16, R98, 0xf ;  /* 0x0000000f62107836 */ /* 0x001fe20000000000 */
[----:B------:R-:W-:Y:S01]  /*c160*/  PRMT R29, R21, 0x7632, R29 ;  /* 0x00007632151d7816 */ /* 0x000fe2000000001d */
[----:B-1----:R-:W-:-:S04]  /*c170*/  IMAD.WIDE R26, R37, 0x2, R2 ;  /* 0x00000002251a7825 */ /* 0x002fc800078e0202 */
[----:B------:R0:W-:Y:S01]  /*c180*/  @P3 STG.E.U16 desc[UR6][R32.64], R29 ;  /* 0x0000001d20003986 */ /* 0x0001e2000c101506 */
[----:B------:R-:W-:Y:S01]  /*c190*/  ISETP.GE.AND P3, PT, R16, UR11, PT ;  /* 0x0000000b10007c0c */ /* 0x000fe2000bf66270 */
[----:B--2---:R-:W-:Y:S01]  /*c1a0*/  IMAD.WIDE R20, R35, 0x2, R24 ;  /* 0x0000000223147825 */ /* 0x004fe200078e0218 */
[----:B------:R-:W-:-:S03]  /*c1b0*/  PRMT R31, R17, 0x7632, R31 ;  /* 0x00007632111f7816 */ /* 0x000fc6000000001f */
[----:B0-----:R-:W-:-:S05]  /*c1c0*/  IMAD.WIDE R28, R35, 0x2, R2 ;  /* 0x00000002231c7825 */ /* 0x001fca00078e0202 */
[----:B------:R0:W-:Y:S01]  /*c1d0*/  @P4 STG.E.U16 desc[UR6][R28.64], R17 ;  /* 0x000000111c004986 */ /* 0x0001e2000c101506 */
[----:B------:R-:W-:Y:S01]  /*c1e0*/  ISETP.GE.AND P4, PT, R0, UR11, PT ;  /* 0x0000000b00007c0c */ /* 0x000fe2000bf86270 */
[----:B------:R-:W-:Y:S02]  /*c1f0*/  VIADD R0, R98, 0x12 ;  /* 0x0000001262007836 */ /* 0x000fe40000000000 */
[----:B------:R1:W-:Y:S01]  /*c200*/  @P1 STG.E.U16 desc[UR6][R20.64], R31 ;  /* 0x0000001f14001986 */ /* 0x0003e2000c101506 */
[C---:B------:R-:W-:Y:S02]  /*c210*/  ISETP.LT.AND P1, PT, R97.reuse, UR10, !P6 ;  /* 0x0000000a61007c0c */ /* 0x040fe4000f721270 */
[C---:B------:R-:W-:Y:S01]  /*c220*/  ISETP.LT.AND P6, PT, R96.reuse, UR10, !P6 ;  /* 0x0000000a60007c0c */ /* 0x040fe2000f7c1270 */
[----:B------:R2:W-:Y:S01]  /*c230*/  @P5 STG.E.U16 desc[UR6][R26.64], R22 ;  /* 0x000000161a005986 */ /* 0x0005e2000c101506 */
[----:B------:R-:W-:Y:S02]  /*c240*/  ISETP.LT.AND P5, PT, R97, UR10, !P2 ;  /* 0x0000000a61007c0c */ /* 0x000fe4000d7a1270 */
[----:B------:R-:W-:Y:S01]  /*c250*/  ISETP.LT.AND P2, PT, R96, UR10, !P2 ;  /* 0x0000000a60007c0c */ /* 0x000fe2000d741270 */
[----:B0-----:R-:W-:-:S02]  /*c260*/  VIADD R28, R98, 0x11 ;  /* 0x00000011621c7836 */ /* 0x001fc40000000000 */
[----:B-1----:R-:W-:Y:S01]  /*c270*/  IMAD.WIDE R30, R37, 0x2, R24 ;  /* 0x00000002251e7825 */ /* 0x002fe200078e0218 */
[----:B------:R-:W-:-:S03]  /*c280*/  PRMT R21, R22, 0x7632, R21 ;  /* 0x0000763216157816 */ /* 0x000fc60000000015 */
[----:B------:R-:W-:Y:S01]  /*c290*/  VIADD R37, R37, UR8 ;  /* 0x0000000825257c36 */ /* 0x000fe20008000000 */
[----:B--2---:R-:W-:Y:S01]  /*c2a0*/  PRMT R27, R18, 0x7632, R27 ;  /* 0x00007632121b7816 */ /* 0x004fe2000000001b */
[----:B------:R0:W-:Y:S01]  /*c2b0*/  @P0 STG.E.U16 desc[UR6][R30.64], R21 ;  /* 0x000000151e000986 */ /* 0x0001e2000c101506 */
[----:B------:R-:W-:Y:S01]  /*c2c0*/  ISETP.GE.AND P0, PT, R28, UR11, PT ;  /* 0x0000000b1c007c0c */ /* 0x000fe2000bf06270 */
[----:B------:R-:W-:-:S05]  /*c2d0*/  IMAD.WIDE R16, R37, 0x2, R2 ;  /* 0x0000000225107825 */ /* 0x000fca00078e0202 */
[----:B------:R1:W-:Y:S01]  /*c2e0*/  @P1 STG.E.U16 desc[UR6][R16.64], R18 ;  /* 0x0000001210001986 */ /* 0x0003e2000c101506 */
[----:B------:R-:W-:Y:S01]  /*c2f0*/  ISETP.GE.AND P1, PT, R0, UR11, PT ;  /* 0x0000000b00007c0c */ /* 0x000fe2000bf26270 */
[----:B------:R-:W-:Y:S02]  /*c300*/  VIADD R0, R98, 0x13 ;  /* 0x0000001362007836 */ /* 0x000fe40000000000 */
[----:B0-----:R-:W-:Y:S01]  /*c310*/  IMAD.WIDE R20, R37, 0x2, R24 ;  /* 0x0000000225147825 */ /* 0x001fe200078e0218 */
[----:B------:R-:W-:-:S03]  /*c320*/  PRMT R30, R23, 0x7632, R30 ;  /* 0x00007632171e7816 */ /* 0x000fc6000000001e */
[----:B------:R-:W-:Y:S01]  /*c330*/  VIADD R37, R37, UR8 ;  /* 0x0000000825257c36 */ /* 0x000fe20008000000 */
[----:B------:R0:W-:Y:S01]  /*c340*/  @P6 STG.E.U16 desc[UR6][R20.64], R27 ;  /* 0x0000001b14006986 */ /* 0x0001e2000c101506 */
[----:B------:R-:W-:Y:S02]  /*c350*/  ISETP.LT.AND P6, PT, R97, UR10, !P3 ;  /* 0x0000000a61007c0c */ /* 0x000fe4000dfc1270 */
[C---:B------:R-:W-:Y:S01]  /*c360*/  VIADD R31, R37.reuse, UR8 ;  /* 0x00000008251f7c36 */ /* 0x040fe20008000000 */
[----:B------:R-:W-:Y:S01]  /*c370*/  ISETP.LT.AND P3, PT, R96, UR10, !P3 ;  /* 0x0000000a60007c0c */ /* 0x000fe2000df61270 */
[----:B-1----:R-:W-:Y:S01]  /*c380*/  IMAD.WIDE R16, R37, 0x2, R24 ;  /* 0x0000000225107825 */ /* 0x002fe200078e0218 */
[----:B------:R-:W-:-:S03]  /*c390*/  PRMT R18, R19, 0x7632, R18 ;  /* 0x0000763213127816 */ /* 0x000fc60000000012 */
[----:B------:R-:W-:-:S04]  /*c3a0*/  IMAD.WIDE R28, R31, 0x2, R24 ;  /* 0x000000021f1c7825 */ /* 0x000fc800078e0218 */
[----:B0-----:R-:W-:-:S04]  /*c3b0*/  IMAD.WIDE R26, R37, 0x2, R2 ;  /* 0x00000002251a7825 */ /* 0x001fc800078e0202 */
[--C-:B------:R-:W-:Y:S01]  /*c3c0*/  IMAD.WIDE R20, R31, 0x2, R2.reuse ;  /* 0x000000021f147825 */ /* 0x100fe200078e0202 */
[----:B------:R0:W-:Y:S01]  /*c3d0*/  @P5 STG.E.U16 desc[UR6][R26.64], R23 ;  /* 0x000000171a005986 */ /* 0x0001e2000c101506 */
[----:B------:R-:W-:Y:S02]  /*c3e0*/  ISETP.LT.AND P5, PT, R97, UR10, !P4 ;  /* 0x0000000a61007c0c */ /* 0x000fe4000e7a1270 */
[----:B------:R-:W-:Y:S01]  /*c3f0*/  VIADD R31, R31, UR8 ;  /* 0x000000081f1f7c36 */ /* 0x000fe20008000000 */
[----:B------:R1:W-:Y:S01]  /*c400*/  @P2 STG.E.U16 desc[UR6][R16.64], R30 ;  /* 0x0000001e10002986 */ /* 0x0003e2000c101506 */
[----:B------:R-:W-:Y:S02]  /*c410*/  ISETP.LT.AND P4, PT, R96, UR10, !P4 ;  /* 0x0000000a60007c0c */ /* 0x000fe4000e781270 */
[----:B------:R-:W-:Y:S01]  /*c420*/  ISETP.GE.AND P2, PT, R0, UR11, PT ;  /* 0x0000000b00007c0c */ /* 0x000fe2000bf46270 */
[----:B------:R2:W-:Y:S01]  /*c430*/  @P6 STG.E.U16 desc[UR6][R20.64], R19 ;  /* 0x0000001314006986 */ /* 0x0005e2000c101506 */
[----:B------:R-:W-:Y:S01]  /*c440*/  ISETP.LT.AND P6, PT, R97, UR10, !P0 ;  /* 0x0000000a61007c0c */ /* 0x000fe2000c7c1270 */
[----:B------:R-:W-:Y:S01]  /*c450*/  VIADD R0, R98, 0x14 ;  /* 0x0000001462007836 */ /* 0x000fe20000000000 */
[----:B------:R-:W-:Y:S01]  /*c460*/  ISETP.LT.AND P0, PT, R96, UR10, !P0 ;  /* 0x0000000a60007c0c */ /* 0x000fe2000c701270 */
[----:B0-----:R-:W-:Y:S01]  /*c470*/  IMAD.WIDE R22, R31, 0x2, R2 ;  /* 0x000000021f167825 */ /* 0x001fe200078e0202 */
[----:B------:R0:W-:Y:S01]  /*c480*/  @P3 STG.E.U16 desc[UR6][R28.64], R18 ;  /* 0x000000121c003986 */ /* 0x0001e2000c101506 */
[----:B------:R-:W-:-:S02]  /*c490*/  PRMT R26, R8, 0x7632, R26 ;  /* 0x00007632081a7816 */ /* 0x000fc4000000001a */
[C---:B------:R-:W-:Y:S01]  /*c4a0*/  VIADD R27, R31.reuse, UR8 ;  /* 0x000000081f1b7c36 */ /* 0x040fe20008000000 */
[----:B------:R5:W-:Y:S01]  /*c4b0*/  @P5 STG.E.U16 desc[UR6][R22.64], R12 ;  /* 0x0000000c16005986 */ /* 0x000be2000c101506 */
[----:B-1----:R-:W-:Y:S01]  /*c4c0*/  IMAD.WIDE R16, R31, 0x2, R24 ;  /* 0x000000021f107825 */ /* 0x002fe200078e0218 */
[----:B------:R-:W-:-:S03]  /*c4d0*/  ISETP.GE.AND P3, PT, R0, UR11, PT ;  /* 0x0000000b00007c0c */ /* 0x000fc6000bf66270 */
[----:B--2---:R-:W-:-:S04]  /*c4e0*/  IMAD.WIDE R20, R27, 0x2, R24 ;  /* 0x000000021b147825 */ /* 0x004fc800078e0218 */
[----:B0-----:R-:W-:Y:S01]  /*c4f0*/  IMAD.WIDE R18, R27, 0x2, R2 ;  /* 0x000000021b127825 */ /* 0x001fe200078e0202 */
[----:B-----5:R-:W-:-:S03]  /*c500*/  PRMT R23, R12, 0x7632, R23 ;  /* 0x000076320c177816 */ /* 0x020fc60000000017 */
[----:B------:R-:W-:Y:S02]  /*c510*/  VIADD R27, R27, UR8 ;  /* 0x000000081b1b7c36 */ /* 0x000fe40008000000 */
[----:B------:R-:W-:Y:S01]  /*c520*/  VIADD R12, R98, 0x16 ;  /* 0x00000016620c7836 */ /* 0x000fe20000000000 */
[----:B------:R0:W-:Y:S01]  /*c530*/  @P4 STG.E.U16 desc[UR6][R16.64], R23 ;  /* 0x0000001710004986 */ /* 0x0001e2000c101506 */
[----:B------:R-:W-:Y:S01]  /*c540*/  ISETP.LT.AND P4, PT, R97, UR10, !P1 ;  /* 0x0000000a61007c0c */ /* 0x000fe2000cf81270 */
[----:B------:R-:W-:Y:S01]  /*c550*/  VIADD R29, R27, UR8 ;  /* 0x000000081b1d7c36 */ /* 0x000fe20008000000 */
[----:B------:R-:W-:Y:S01]  /*c560*/  ISETP.LT.AND P1, PT, R96, UR10, !P1 ;  /* 0x0000000a60007c0c */ /* 0x000fe2000cf21270 */
[----:B------:R-:W-:Y:S01]  /*c570*/  @P6 STG.E.U16 desc[UR6][R18.64], R8 ;  /* 0x0000000812006986 */ /* 0x000fe2000c101506 */
[----:B------:R-:W-:Y:S01]  /*c580*/  ISETP.LT.AND P6, PT, R97, UR10, !P2 ;  /* 0x0000000a61007c0c */ /* 0x000fe2000d7c1270 */
[----:B------:R-:W-:Y:S01]  /*c590*/  VIADD R0, R98, 0x15 ;  /* 0x0000001562007836 */ /* 0x000fe20000000000 */
[----:B------:R-:W-:Y:S01]  /*c5a0*/  ISETP.LT.AND P2, PT, R96, UR10, !P2 ;  /* 0x0000000a60007c0c */ /* 0x000fe2000d741270 */
[----:B------:R1:W-:Y:S01]  /*c5b0*/  @P0 STG.E.U16 desc[UR6][R20.64], R26 ;  /* 0x0000001a14000986 */ /* 0x0003e2000c101506 */
[----:B------:R-:W-:-:S02]  /*c5c0*/  ISETP.GE.AND P0, PT, R12, UR11, PT ;  /* 0x0000000b0c007c0c */ /* 0x000fc4000bf06270 */
[----:B------:R-:W-:Y:S01]  /*c5d0*/  ISETP.GE.AND P5, PT, R0, UR11, PT ;  /* 0x0000000b00007c0c */ /* 0x000fe2000bfa6270 */
[----:B0-----:R-:W-:-:S04]  /*c5e0*/  IMAD.WIDE R22, R27, 0x2, R2 ;  /* 0x000000021b167825 */ /* 0x001fc800078e0202 */
[----:B------:R-:W-:Y:S01]  /*c5f0*/  IMAD.WIDE R16, R27, 0x2, R24 ;  /* 0x000000021b107825 */ /* 0x000fe200078e0218 */
[----:B------:R0:W-:Y:S01]  /*c600*/  @P4 STG.E.U16 desc[UR6][R22.64], R13 ;  /* 0x0000000d16004986 */ /* 0x0001e2000c101506 */
[----:B-1----:R-:W-:Y:S02]  /*c610*/  PRMT R21, R13, 0x7632, R21 ;  /* 0x000076320d157816 */ /* 0x002fe40000000015 */
[----:B------:R-:W-:-:S03]  /*c620*/  IMAD.WIDE R18, R29, 0x2, R2 ;  /* 0x000000021d127825 */ /* 0x000fc600078e0202 */
[----:B------:R1:W-:Y:S01]  /*c630*/  @P1 STG.E.U16 desc[UR6][R16.64], R21 ;  /* 0x0000001510001986 */ /* 0x0003e2000c101506 */
[----:B------:R-:W-:Y:S02]  /*c640*/  VIADD R27, R29, UR8 ;  /* 0x000000081d1b7c36 */ /* 0x000fe40008000000 */
[----:B------:R-:W-:Y:S01]  /*c650*/  VIADD R8, R98, 0x18 ;  /* 0x0000001862087836 */ /* 0x000fe20000000000 */
[----:B------:R2:W-:Y:S01]  /*c660*/  @P6 STG.E.U16 desc[UR6][R18.64], R9 ;  /* 0x0000000912006986 */ /* 0x0005e2000c101506 */
[----:B------:R-:W-:Y:S01]  /*c670*/  ISETP.LT.AND P6, PT, R97, UR10, !P3 ;  /* 0x0000000a61007c0c */ /* 0x000fe2000dfc1270 */
[----:B0-----:R-:W-:Y:S01]  /*c680*/  IMAD.WIDE R12, R29, 0x2, R24 ;  /* 0x000000021d0c7825 */ /* 0x001fe200078e0218 */
[----:B------:R-:W-:Y:S02]  /*c690*/  ISETP.LT.AND P3, PT, R96, UR10, !P3 ;  /* 0x0000000a60007c0c */ /* 0x000fe4000df61270 */
[----:B------:R-:W-:Y:S01]  /*c6a0*/  PRMT R22, R14, 0x7632, R22 ;  /* 0x000076320e167816 */ /* 0x000fe20000000016 */
[----:B------:R-:W-:Y:S01]  /*c6b0*/  VIADD R0, R98, 0x17 ;  /* 0x0000001762007836 */ /* 0x000fe20000000000 */
[----:B------:R-:W-:Y:S01]  /*c6c0*/  ISETP.GE.AND P1, PT, R8, UR11, PT ;  /* 0x0000000b08007c0c */ /* 0x000fe2000bf26270 */
[----:B-1----:R-:W-:-:S03]  /*c6d0*/  IMAD.WIDE R20, R27, 0x2, R2 ;  /* 0x000000021b147825 */ /* 0x002fc600078e0202 */
[----:B------:R-:W-:Y:S01]  /*c6e0*/  ISETP.GE.AND P4, PT, R0, UR11, PT ;  /* 0x0000000b00007c0c */ /* 0x000fe2000bf86270 */
[----:B------:R-:W-:Y:S01]  /*c6f0*/  IMAD.WIDE R16, R27, 0x2, R24 ;  /* 0x000000021b107825 */ /* 0x000fe200078e0218 */
[----:B--2---:R-:W-:-:S03]  /*c700*/  PRMT R19, R9, 0x7632, R19 ;  /* 0x0000763209137816 */ /* 0x004fc60000000013 */
[----:B------:R-:W-:Y:S02]  /*c710*/  VIADD R27, R27, UR8 ;  /* 0x000000081b1b7c36 */ /* 0x000fe40008000000 */
[----:B------:R0:W-:Y:S01]  /*c720*/  @P2 STG.E.U16 desc[UR6][R12.64], R19 ;  /* 0x000000130c002986 */ /* 0x0001e2000c101506 */
[----:B------:R-:W-:Y:S02]  /*c730*/  VIADD R0, R98, 0x19 ;  /* 0x0000001962007836 */ /* 0x000fe40000000000 */
[----:B------:R-:W-:Y:S01]  /*c740*/  IMAD.WIDE R8, R27, 0x2, R2 ;  /* 0x000000021b087825 */ /* 0x000fe200078e0202 */
[----:B------:R1:W-:Y:S01]  /*c750*/  @P6 STG.E.U16 desc[UR6][R20.64], R14 ;  /* 0x0000000e14006986 */ /* 0x0003e2000c101506 */
[----:B------:R-:W-:Y:S02]  /*c760*/  ISETP.LT.AND P6, PT, R97, UR10, !P0 ;  /* 0x0000000a61007c0c */ /* 0x000fe4000c7c1270 */
[----:B------:R-:W-:Y:S01]  /*c770*/  VIADD R23, R27, UR8 ;  /* 0x000000081b177c36 */ /* 0x000fe20008000000 */
[----:B------:R2:W-:Y:S01]  /*c780*/  @P3 STG.E.U16 desc[UR6][R16.64], R22 ;  /* 0x0000001610003986 */ /* 0x0005e2000c101506 */
[----:B------:R-:W-:-:S02]  /*c790*/  ISETP.LT.AND P3, PT, R97, UR10, !P5 ;  /* 0x0000000a61007c0c */ /* 0x000fc4000ef61270 */
[C---:B------:R-:W-:Y:S01]  /*c7a0*/  ISETP.LT.AND P5, PT, R96.reuse, UR10, !P5 ;  /* 0x0000000a60007c0c */ /* 0x040fe2000efa1270 */
[--C-:B0-----:R-:W-:Y:S01]  /*c7b0*/  IMAD.WIDE R12, R27, 0x2, R24.reuse ;  /* 0x000000021b0c7825 */ /* 0x101fe200078e0218 */
[----:B------:R-:W-:Y:S02]  /*c7c0*/  ISETP.LT.AND P0, PT, R96, UR10, !P0 ;  /* 0x0000000a60007c0c */ /* 0x000fe4000c701270 */
[----:B------:R-:W-:Y:S01]  /*c7d0*/  ISETP.GE.AND P2, PT, R0, UR11, PT ;  /* 0x0000000b00007c0c */ /* 0x000fe2000bf46270 */
[----:B------:R-:W-:Y:S01]  /*c7e0*/  IMAD.WIDE R18, R23, 0x2, R24 ;  /* 0x0000000217127825 */ /* 0x000fe200078e0218 */
[----:B-1----:R-:W-:-:S03]  /*c7f0*/  PRMT R14, R10, 0x7632, R14 ;  /* 0x000076320a0e7816 */ /* 0x002fc6000000000e */
[----:B--2---:R-:W-:Y:S01]  /*c800*/  IMAD.WIDE R16, R23, 0x2, R2 ;  /* 0x0000000217107825 */ /* 0x004fe200078e0202 */
[----:B------:R-:W-:Y:S01]  /*c810*/  PRMT R22, R15, 0x7632, R22 ;  /* 0x000076320f167816 */ /* 0x000fe20000000016 */
[----:B------:R0:W-:Y:S02]  /*c820*/  @P3 STG.E.U16 desc[UR6][R8.64], R10 ;  /* 0x0000000a08003986 */ /* 0x0001e4000c101506 */
[----:B------:R-:W-:Y:S02]  /*c830*/  VIADD R23, R23, UR8 ;  /* 0x0000000817177c36 */ /* 0x000fe40008000000 */
[----:B------:R1:W-:Y:S01]  /*c840*/  @P5 STG.E.U16 desc[UR6][R12.64], R14 ;  /* 0x0000000e0c005986 */ /* 0x0003e2000c101506 */
[----:B------:R-:W-:Y:S01]  /*c850*/  ISETP.LT.AND P5, PT, R97, UR10, !P4 ;  /* 0x0000000a61007c0c */ /* 0x000fe2000e7a1270 */
[----:B------:R-:W-:Y:S01]  /*c860*/  VIADD R21, R23, UR8 ;  /* 0x0000000817157c36 */ /* 0x000fe20008000000 */
[----:B------:R-:W-:Y:S01]  /*c870*/  ISETP.LT.AND P4, PT, R96, UR10, !P4 ;  /* 0x0000000a60007c0c */ /* 0x000fe2000e781270 */
[----:B------:R2:W-:Y:S01]  /*c880*/  @P6 STG.E.U16 desc[UR6][R16.64], R15 ;  /* 0x0000000f10006986 */ /* 0x0005e2000c101506 */
[----:B------:R-:W-:Y:S01]  /*c890*/  ISETP.LT.AND P6, PT, R97, UR10, !P1 ;  /* 0x0000000a61007c0c */ /* 0x000fe2000cfc1270 */
[----:B------:R-:W-:Y:S01]  /*c8a0*/  VIADD R0, R98, 0x1a ;  /* 0x0000001a62007836 */ /* 0x000fe20000000000 */
[----:B------:R-:W-:Y:S01]  /*c8b0*/  ISETP.LT.AND P1, PT, R96, UR10, !P1 ;  /* 0x0000000a60007c0c */ /* 0x000fe2000cf21270 */
[----:B0-----:R-:W-:Y:S01]  /*c8c0*/  IMAD.WIDE R8, R23, 0x2, R2 ;  /* 0x0000000217087825 */ /* 0x001fe200078e0202 */
[----:B------:R-:W-:Y:S01]  /*c8d0*/  PRMT R10, R11, 0x7632, R10 ;  /* 0x000076320b0a7816 */ /* 0x000fe2000000000a */
[----:B------:R-:W-:Y:S01]  /*c8e0*/  @P0 STG.E.U16 desc[UR6][R18.64], R22 ;  /* 0x0000001612000986 */ /* 0x000fe2000c101506 */
[----:B------:R-:W-:Y:S01]  /*c8f0*/  ISETP.GE.AND P3, PT, R0, UR11, PT ;  /* 0x0000000b00007c0c */ /* 0x000fe2000bf66270 */
[----:B-1----:R-:W-:-:S02]  /*c900*/  IMAD.WIDE R12, R23, 0x2, R24 ;  /* 0x00000002170c7825 */ /* 0x002fc400078e0218 */
[----:B------:R0:W-:Y:S02]  /*c910*/  @P5 STG.E.U16 desc[UR6][R8.64], R11 ;  /* 0x0000000b08005986 */ /* 0x0001e4000c101506 */
[----:B--2---:R-:W-:Y:S02]  /*c920*/  IMAD.WIDE R14, R21, 0x2, R2 ;  /* 0x00000002150e7825 */ /* 0x004fe400078e0202 */
[----:B------:R1:W-:Y:S01]  /*c930*/  @P4 STG.E.U16 desc[UR6][R12.64], R10 ;  /* 0x0000000a0c004986 */ /* 0x0003e2000c101506 */
[----:B------:R-:W-:Y:S01]  /*c940*/  ISETP.LT.AND P4, PT, R97, UR10, !P2 ;  /* 0x0000000a61007c0c */ /* 0x000fe2000d781270 */
[----:B------:R-:W-:Y:S01]  /*c950*/  IMAD.WIDE R16, R21, 0x2, R24 ;  /* 0x0000000215107825 */ /* 0x000fe200078e0218 */
[C---:B------:R-:W-:Y:S01]  /*c960*/  ISETP.LT.AND P2, PT, R96.reuse, UR10, !P2 ;  /* 0x0000000a60007c0c */ /* 0x040fe2000d741270 */
[----:B---3--:R4:W-:Y:S01]  /*c970*/  @P6 STG.E.U16 desc[UR6][R14.64], R4 ;  /* 0x000000040e006986 */ /* 0x0089e2000c101506 */
[----:B------:R-:W-:Y:S01]  /*c980*/  ISETP.LT.AND P6, PT, R97, UR10, !P3 ;  /* 0x0000000a61007c0c */ /* 0x000fe2000dfc1270 */
[----:B------:R-:W-:Y:S01]  /*c990*/  VIADD R21, R21, UR8 ;  /* 0x0000000815157c36 */ /* 0x000fe20008000000 */
[----:B------:R-:W-:Y:S01]  /*c9a0*/  ISETP.LT.AND P3, PT, R96, UR10, !P3 ;  /* 0x0000000a60007c0c */ /* 0x000fe2000df61270 */
[----:B------:R-:W-:Y:S01]  /*c9b0*/  VIADD R20, R98, 0x1b ;  /* 0x0000001b62147836 */ /* 0x000fe20000000000 */
[----:B0-----:R-:W-:Y:S01]  /*c9c0*/  PRMT R9, R4, 0x7632, R9 ;  /* 0x0000763204097816 */ /* 0x001fe20000000009 */
[----:B------:R-:W-:-:S02]  /*c9d0*/  VIADD R19, R21, UR8 ;  /* 0x0000000815137c36 */ /* 0x000fc40008000000 */
[----:B------:R-:W-:Y:S01]  /*c9e0*/  VIADD R0, R98, 0x1c ;  /* 0x0000001c62007836 */ /* 0x000fe20000000000 */
[----:B------:R-:W-:Y:S01]  /*c9f0*/  ISETP.GE.AND P0, PT, R20, UR11, PT ;  /* 0x0000000b14007c0c */ /* 0x000fe2000bf06270 */
[----:B------:R0:W-:Y:S01]  /*ca00*/  @P1 STG.E.U16 desc[UR6][R16.64], R9 ;  /* 0x0000000910001986 */ /* 0x0001e2000c101506 */
[----:B-1----:R-:W-:Y:S01]  /*ca10*/  IMAD.WIDE R10, R21, 0x2, R24 ;  /* 0x00000002150a7825 */ /* 0x002fe200078e0218 */
[----:B----4-:R-:W-:Y:S02]  /*ca20*/  PRMT R4, R40, 0x7632, R4 ;  /* 0x0000763228047816 */ /* 0x010fe40000000004 */
[----:B------:R-:W-:Y:S01]  /*ca30*/  ISETP.GE.AND P5, PT, R0, UR11, PT ;  /* 0x0000000b00007c0c */ /* 0x000fe2000bfa6270 */
[----:B------:R-:W-:Y:S01]  /*ca40*/  IMAD.WIDE R12, R19, 0x2, R2 ;  /* 0x00000002130c7825 */ /* 0x000fe200078e0202 */
[----:B------:R-:W-:-:S03]  /*ca50*/  PRMT R14, R5, 0x7632, R14 ;  /* 0x00007632050e7816 */ /* 0x000fc6000000000e */
[----:B------:R-:W-:Y:S02]  /*ca60*/  VIADD R15, R19, UR8 ;  /* 0x00000008130f7c36 */ /* 0x000fe40008000000 */
[----:B------:R-:W-:Y:S01]  /*ca70*/  VIADD R0, R98, 0x1e ;  /* 0x0000001e62007836 */ /* 0x000fe20000000000 */
[----:B0-----:R-:W-:Y:S01]  /*ca80*/  PRMT R16, R41, 0x7632, R16 ;  /* 0x0000763229107816 */ /* 0x001fe20000000010 */
[----:B------:R-:W-:-:S04]  /*ca90*/  IMAD.WIDE R8, R21, 0x2, R2 ;  /* 0x0000000215087825 */ /* 0x000fc800078e0202 */
[----:B------:R-:W-:Y:S01]  /*caa0*/  VIADD R17, R15, UR8 ;  /* 0x000000080f117c36 */ /* 0x000fe20008000000 */
[----:B------:R0:W-:Y:S01]  /*cab0*/  @P4 STG.E.U16 desc[UR6][R8.64], R40 ;  /* 0x0000002808004986 */ /* 0x0001e2000c101506 */
[----:B------:R-:W-:Y:S01]  /*cac0*/  VIADD R18, R98, 0x1d ;  /* 0x0000001d62127836 */ /* 0x000fe20000000000 */
[----:B------:R-:W-:Y:S01]  /*cad0*/  ISETP.GE.AND P4, PT, R0, UR11, PT ;  /* 0x0000000b00007c0c */ /* 0x000fe2000bf86270 */
[----:B------:R-:W-:Y:S01]  /*cae0*/  VIADD R0, R98, 0x1f ;  /* 0x0000001f62007836 */ /* 0x000fe20000000000 */
[----:B------:R1:W-:Y:S01]  /*caf0*/  @P2 STG.E.U16 desc[UR6][R10.64], R4 ;  /* 0x000000040a002986 */ /* 0x0003e2000c101506 */
[C---:B------:R-:W-:Y:S02]  /*cb00*/  ISETP.LT.AND P2, PT, R97.reuse, UR10, !P0 ;  /* 0x0000000a61007c0c */ /* 0x040fe4000c741270 */
[----:B------:R-:W-:Y:S01]  /*cb10*/  ISETP.LT.AND P0, PT, R96, UR10, !P0 ;  /* 0x0000000a60007c0c */ /* 0x000fe2000c701270 */
[----:B------:R2:W-:Y:S01]  /*cb20*/  @P6 STG.E.U16 desc[UR6][R12.64], R5 ;  /* 0x000000050c006986 */ /* 0x0005e2000c101506 */
[----:B------:R-:W-:-:S02]  /*cb30*/  ISETP.LT.AND P6, PT, R97, UR10, !P5 ;  /* 0x0000000a61007c0c */ /* 0x000fc4000efc1270 */
[----:B------:R-:W-:Y:S01]  /*cb40*/  ISETP.GE.AND P1, PT, R18, UR11, PT ;  /* 0x0000000b12007c0c */ /* 0x000fe2000bf26270 */
[----:B0-----:R-:W-:Y:S01]  /*cb50*/  IMAD.WIDE R8, R19, 0x2, R24 ;  /* 0x0000000213087825 */ /* 0x001fe200078e0218 */
[----:B------:R-:W-:-:S03]  /*cb60*/  ISETP.LT.AND P5, PT, R96, UR10, !P5 ;  /* 0x0000000a60007c0c */ /* 0x000fc6000efa1270 */
[C---:B-1----:R-:W-:Y:S01]  /*cb70*/  IMAD.WIDE R10, R15.reuse, 0x2, R2 ;  /* 0x000000020f0a7825 */ /* 0x042fe200078e0202 */
[----:B------:R0:W-:Y:S01]  /*cb80*/  @P3 STG.E.U16 desc[UR6][R8.64], R14 ;  /* 0x0000000e08003986 */ /* 0x0001e2000c101506 */
[----:B------:R-:W-:Y:S02]  /*cb90*/  ISETP.GE.AND P3, PT, R0, UR11, PT ;  /* 0x0000000b00007c0c */ /* 0x000fe4000bf66270 */
[----:B--2---:R-:W-:Y:S01]  /*cba0*/  IMAD.WIDE R4, R15, 0x2, R24 ;  /* 0x000000020f047825 */ /* 0x004fe200078e0218 */
[----:B------:R-:W-:Y:S01]  /*cbb0*/  @P2 STG.E.U16 desc[UR6][R10.64], R41 ;  /* 0x000000290a002986 */ /* 0x000fe2000c101506 */
[----:B------:R-:W-:Y:S02]  /*cbc0*/  ISETP.LT.AND P2, PT, R97, UR10, !P4 ;  /* 0x0000000a61007c0c */ /* 0x000fe4000e741270 */
[----:B------:R-:W-:Y:S01]  /*cbd0*/  IMAD.WIDE R12, R17, 0x2, R2 ;  /* 0x00000002110c7825 */ /* 0x000fe200078e0202 */
[----:B------:R1:W-:Y:S01]  /*cbe0*/  @P0 STG.E.U16 desc[UR6][R4.64], R16 ;  /* 0x0000001004000986 */ /* 0x0003e2000c101506 */
[----:B------:R-:W-:-:S02]  /*cbf0*/  ISETP.LT.AND P4, PT, R96, UR10, !P4 ;  /* 0x0000000a60007c0c */ /* 0x000fc4000e781270 */
[----:B------:R-:W-:Y:S01]  /*cc00*/  VIADD R15, R17, UR8 ;  /* 0x00000008110f7c36 */ /* 0x000fe20008000000 */
[----:B------:R2:W-:Y:S01]  /*cc10*/  @P6 STG.E.U16 desc[UR6][R12.64], R6 ;  /* 0x000000060c006986 */ /* 0x0005e2000c101506 */
[----:B------:R-:W-:Y:S02]  /*cc20*/  ISETP.LT.AND P6, PT, R97, UR10, !P1 ;  /* 0x0000000a61007c0c */ /* 0x000fe4000cfc1270 */
[C---:B------:R-:W-:Y:S01]  /*cc30*/  ISETP.LT.AND P1, PT, R96.reuse, UR10, !P1 ;  /* 0x0000000a60007c0c */ /* 0x040fe2000cf21270 */
[----:B------:R-:W-:Y:S01]  /*cc40*/  VIADD R19, R15, UR8 ;  /* 0x000000080f137c36 */ /* 0x000fe20008000000 */
[----:B------:R-:W-:Y:S01]  /*cc50*/  ISETP.LT.AND P0, PT, R97, UR10, !P3 ;  /* 0x0000000a61007c0c */ /* 0x000fe2000df01270 */
[----:B0-----:R-:W-:Y:S01]  /*cc60*/  IMAD.WIDE R8, R15, 0x2, R2 ;  /* 0x000000020f087825 */ /* 0x001fe200078e0202 */
[----:B------:R-:W-:Y:S02]  /*cc70*/  ISETP.LT.AND P3, PT, R96, UR10, !P3 ;  /* 0x0000000a60007c0c */ /* 0x000fe4000df61270 */
[----:B------:R-:W-:Y:S01]  /*cc80*/  PRMT R0, R6, 0x7632, R0 ;  /* 0x0000763206007816 */ /* 0x000fe20000000000 */
[----:B-1----:R-:W-:Y:S01]  /*cc90*/  IMAD.WIDE R4, R17, 0x2, R24 ;  /* 0x0000000211047825 */ /* 0x002fe200078e0218 */
[----:B------:R-:W-:-:S02]  /*cca0*/  PRMT R16, R7, 0x7632, R16 ;  /* 0x0000763207107816 */ /* 0x000fc40000000010 */
[----:B--2---:R-:W-:Y:S01]  /*ccb0*/  PRMT R6, R42, 0x7632, R6 ;  /* 0x000076322a067816 */ /* 0x004fe20000000006 */
[----:B------:R-:W-:Y:S01]  /*ccc0*/  VIADD R17, R19, UR8 ;  /* 0x0000000813117c36 */ /* 0x000fe20008000000 */
[----:B------:R0:W-:Y:S01]  /*ccd0*/  @P5 STG.E.U16 desc[UR6][R4.64], R0 ;  /* 0x0000000004005986 */ /* 0x0001e2000c101506 */
[----:B------:R-:W-:-:S03]  /*cce0*/  IMAD.WIDE R10, R15, 0x2, R24 ;  /* 0x000000020f0a7825 */ /* 0x000fc600078e0218 */
        /* <DEDUP_REMOVED lines=9> */
[----:B------:R-:W-:Y:S05]  /*cd80*/  @!P3 EXIT ;  /* 0x000000000000b94d */ /* 0x000fea0003800000 */
[----:B0-----:R-:W-:-:S05]  /*cd90*/  PRMT R12, R43, 0x7632, R12 ;  /* 0x000076322b0c7816 */ /* 0x001fca000000000c */
[----:B------:R-:W-:Y:S01]  /*cda0*/  STG.E.U16 desc[UR6][R24.64], R12 ;  /* 0x0000000c18007986 */ /* 0x000fe2000c101506 */
[----:B------:R-:W-:Y:S05]  /*cdb0*/  EXIT ;  /* 0x000000000000794d */ /* 0x000fea0003800000 */
.L_x_2:
[----:B------:R-:W-:-:S00]  /*cdc0*/  BRA `(.L_x_2) ;  /* 0xfffffffc00fc7947 */ /* 0x000fc0000383ffff */
[----:B------:R-:W-:-:S00]  /*cdd0*/  NOP ;  /* 0x0000000000007918 */ /* 0x000fc00000000000 */
        /* <DEDUP_REMOVED lines=10> */
.L_x_3:


//--------------------- .nv.shared.matmul_kernel  --------------------------
	.section	.nv.shared.matmul_kernel,"aw",@nobits
	.sectionflags	@""
	.align	16
	.zero		1024


//--------------------- .nv.shared.reserved.0     --------------------------
	.section	.nv.shared.reserved.0,"aw",@nobits
	.weak		__nv_reservedSMEM_offset_0_alias
	.size		__nv_reservedSMEM_offset_0_alias, 0, 0
	.other		__nv_reservedSMEM_offset_0_alias,@"STO_CUDA_RESERVED_SHARED STV_DEFAULT"
__nv_reservedSMEM_offset_0_alias:
	.zero		0


//--------------------- .nv.constant0.matmul_kernel --------------------------
	.section	.nv.constant0.matmul_kernel,"a",@progbits
	.sectionflags	@""
	.align	4
.nv.constant0.matmul_kernel:
	.zero		608


//--------------------- SYMBOLS --------------------------

	.type		.nv.reservedSmem.offset0,@object
	.size		.nv.reservedSmem.offset0,0x4
